//
// Generated by NVIDIA NVVM Compiler
//
// Compiler Build ID: CL-36424714
// Cuda compilation tools, release 13.0, V13.0.88
// Based on NVVM 20.0.0
//

.version 9.0
.target sm_100
.address_size 64

	// .globl	_Z19game_of_life_kernelPKmPmii

.visible .entry _Z19game_of_life_kernelPKmPmii(
	.param .u64 .ptr .align 1 _Z19game_of_life_kernelPKmPmii_param_0,
	.param .u64 .ptr .align 1 _Z19game_of_life_kernelPKmPmii_param_1,
	.param .u32 _Z19game_of_life_kernelPKmPmii_param_2,
	.param .u32 _Z19game_of_life_kernelPKmPmii_param_3
)
{
	.reg .pred 	%p<271>;
	.reg .b32 	%r<1777>;
	.reg .b64 	%rd<799>;

	ld.param.u64 	%rd207, [_Z19game_of_life_kernelPKmPmii_param_0];
	ld.param.u64 	%rd206, [_Z19game_of_life_kernelPKmPmii_param_1];
	ld.param.u32 	%r397, [_Z19game_of_life_kernelPKmPmii_param_2];
	ld.param.u32 	%r398, [_Z19game_of_life_kernelPKmPmii_param_3];
	cvta.to.global.u64 	%rd1, %rd207;
	mov.u32 	%r399, %ctaid.y;
	mov.u32 	%r400, %ntid.y;
	mov.u32 	%r401, %tid.y;
	mad.lo.s32 	%r1, %r399, %r400, %r401;
	mov.u32 	%r402, %ctaid.x;
	mov.u32 	%r403, %ntid.x;
	mov.u32 	%r404, %tid.x;
	mad.lo.s32 	%r2, %r402, %r403, %r404;
	setp.ge.s32 	%p1, %r1, %r397;
	setp.ge.s32 	%p2, %r2, %r398;
	or.pred  	%p3, %p1, %p2;
	@%p3 bra 	$L__BB0_398;
	mul.lo.s32 	%r3, %r398, %r1;
	add.s32 	%r4, %r3, %r2;
	mul.wide.s32 	%rd208, %r4, 8;
	add.s64 	%rd2, %rd1, %rd208;
	ld.global.nc.u64 	%rd3, [%rd2];
	setp.lt.s32 	%p4, %r2, 1;
	mov.b32 	%r1646, 0;
	@%p4 bra 	$L__BB0_3;
	ld.global.nc.u64 	%rd209, [%rd2+-8];
	shr.u64 	%rd210, %rd209, 63;
	cvt.u32.u64 	%r1646, %rd210;
$L__BB0_3:
	add.s32 	%r7, %r398, -1;
	setp.ge.s32 	%p5, %r2, %r7;
	mov.b32 	%r1647, 0;
	@%p5 bra 	$L__BB0_5;
	ld.global.nc.u32 	%r407, [%rd2+8];
	and.b32  	%r1647, %r407, 1;
$L__BB0_5:
	setp.eq.s32 	%p6, %r1, 0;
	mov.b64 	%rd730, 0;
	mov.u64 	%rd731, %rd730;
	mov.u64 	%rd732, %rd730;
	@%p6 bra 	$L__BB0_10;
	setp.lt.s32 	%p7, %r2, 1;
	sub.s32 	%r408, %r3, %r398;
	add.s32 	%r409, %r408, %r2;
	mul.wide.s32 	%rd213, %r409, 8;
	add.s64 	%rd4, %rd1, %rd213;
	ld.global.nc.u64 	%rd730, [%rd4];
	mov.b64 	%rd731, 0;
	@%p7 bra 	$L__BB0_8;
	ld.global.nc.u64 	%rd731, [%rd4+-8];
$L__BB0_8:
	setp.ge.s32 	%p8, %r2, %r7;
	mov.b64 	%rd732, 0;
	@%p8 bra 	$L__BB0_10;
	ld.global.nc.u64 	%rd215, [%rd4+8];
	and.b64  	%rd732, %rd215, 1;
$L__BB0_10:
	add.s32 	%r10, %r397, -1;
	setp.ge.u32 	%p9, %r1, %r10;
	mov.b32 	%r1648, 0;
	mov.b64 	%rd734, 0;
	mov.u64 	%rd735, %rd734;
	@%p9 bra 	$L__BB0_15;
	setp.lt.s32 	%p10, %r2, 1;
	mul.wide.s32 	%rd218, %r398, 8;
	add.s64 	%rd12, %rd2, %rd218;
	ld.global.nc.u64 	%rd734, [%rd12];
	mov.b64 	%rd735, 0;
	@%p10 bra 	$L__BB0_13;
	ld.global.nc.u64 	%rd735, [%rd12+-8];
$L__BB0_13:
	setp.ge.s32 	%p11, %r2, %r7;
	@%p11 bra 	$L__BB0_15;
	ld.global.nc.u32 	%r412, [%rd12+8];
	and.b32  	%r1648, %r412, 1;
$L__BB0_15:
	setp.eq.s32 	%p12, %r1, 0;
	shr.u64 	%rd219, %rd735, 63;
	cvt.u32.u64 	%r13, %rd219;
	mov.b32 	%r1649, 0;
	@%p12 bra 	$L__BB0_17;
	shr.u64 	%rd220, %rd731, 63;
	shr.u64 	%rd221, %rd730, 1;
	mov.b64 	%rd222, 1;
	cvt.u32.u64 	%r414, %rd222;
	cvt.u32.u64 	%r415, %rd221;
	and.b32  	%r416, %r415, %r414;
	cvt.u32.u64 	%r417, %rd730;
	and.b32  	%r418, %r417, %r414;
	cvt.u32.u64 	%r419, %rd220;
	add.s32 	%r420, %r419, %r418;
	add.s32 	%r1649, %r420, %r416;
$L__BB0_17:
	setp.ge.u32 	%p13, %r1, %r10;
	cvt.u32.u64 	%r16, %rd3;
	shr.u32 	%r421, %r16, 1;
	and.b32  	%r17, %r421, 1;
	add.s32 	%r422, %r17, %r1646;
	add.s32 	%r1650, %r422, %r1649;
	@%p13 bra 	$L__BB0_19;
	add.s32 	%r423, %r1650, %r13;
	cvt.u32.u64 	%r424, %rd734;
	and.b32  	%r425, %r424, 1;
	add.s32 	%r426, %r423, %r425;
	shr.u32 	%r427, %r424, 1;
	and.b32  	%r428, %r427, 1;
	add.s32 	%r1650, %r426, %r428;
$L__BB0_19:
	setp.eq.s32 	%p14, %r1650, 3;
	mov.b64 	%rd736, 1;
	@%p14 bra 	$L__BB0_21;
	and.b64  	%rd224, %rd3, 1;
	setp.eq.b64 	%p15, %rd224, 1;
	setp.eq.s32 	%p16, %r1650, 2;
	and.pred  	%p17, %p15, %p16;
	selp.u64 	%rd736, 1, 0, %p17;
$L__BB0_21:
	setp.eq.s32 	%p18, %r1, 0;
	mov.b32 	%r1651, 0;
	@%p18 bra 	$L__BB0_23;
	shr.u64 	%rd225, %rd730, 1;
	shr.u64 	%rd226, %rd730, 2;
	mov.b64 	%rd227, 1;
	cvt.u32.u64 	%r430, %rd227;
	cvt.u32.u64 	%r431, %rd730;
	and.b32  	%r432, %r431, %r430;
	cvt.u32.u64 	%r433, %rd225;
	and.b32  	%r434, %r433, %r430;
	add.s32 	%r435, %r432, %r434;
	cvt.u32.u64 	%r436, %rd226;
	and.b32  	%r437, %r436, %r430;
	add.s32 	%r1651, %r435, %r437;
$L__BB0_23:
	setp.ge.u32 	%p19, %r1, %r10;
	and.b32  	%r438, %r16, 1;
	shr.u32 	%r439, %r16, 2;
	and.b32  	%r23, %r439, 1;
	add.s32 	%r440, %r23, %r438;
	add.s32 	%r1652, %r440, %r1651;
	@%p19 bra 	$L__BB0_25;
	cvt.u32.u64 	%r441, %rd734;
	and.b32  	%r442, %r441, 1;
	add.s32 	%r443, %r1652, %r442;
	shr.u32 	%r444, %r441, 1;
	and.b32  	%r445, %r444, 1;
	add.s32 	%r446, %r443, %r445;
	shr.u32 	%r447, %r441, 2;
	and.b32  	%r448, %r447, 1;
	add.s32 	%r1652, %r446, %r448;
$L__BB0_25:
	setp.eq.s32 	%p20, %r1652, 3;
	mov.b64 	%rd737, 2;
	@%p20 bra 	$L__BB0_27;
	setp.ne.s32 	%p21, %r1652, 2;
	selp.b64 	%rd229, 0, 2, %p21;
	and.b64  	%rd737, %rd3, %rd229;
$L__BB0_27:
	setp.eq.s32 	%p22, %r1, 0;
	or.b64  	%rd22, %rd737, %rd736;
	mov.b32 	%r1653, 0;
	@%p22 bra 	$L__BB0_29;
	shr.u64 	%rd230, %rd730, 1;
	shr.u64 	%rd231, %rd730, 2;
	shr.u64 	%rd232, %rd730, 3;
	mov.b64 	%rd233, 1;
	cvt.u32.u64 	%r450, %rd233;
	cvt.u32.u64 	%r451, %rd231;
	and.b32  	%r452, %r451, %r450;
	cvt.u32.u64 	%r453, %rd230;
	and.b32  	%r454, %r453, %r450;
	add.s32 	%r455, %r454, %r452;
	cvt.u32.u64 	%r456, %rd232;
	and.b32  	%r457, %r456, %r450;
	add.s32 	%r1653, %r455, %r457;
$L__BB0_29:
	setp.ge.u32 	%p23, %r1, %r10;
	shr.u32 	%r458, %r16, 3;
	and.b32  	%r29, %r458, 1;
	add.s32 	%r459, %r29, %r17;
	add.s32 	%r1654, %r459, %r1653;
	@%p23 bra 	$L__BB0_31;
	cvt.u32.u64 	%r460, %rd734;
	shr.u32 	%r461, %r460, 1;
	and.b32  	%r462, %r461, 1;
	add.s32 	%r463, %r1654, %r462;
	shr.u32 	%r464, %r460, 2;
	and.b32  	%r465, %r464, 1;
	add.s32 	%r466, %r463, %r465;
	shr.u32 	%r467, %r460, 3;
	and.b32  	%r468, %r467, 1;
	add.s32 	%r1654, %r466, %r468;
$L__BB0_31:
	setp.eq.s32 	%p24, %r1654, 3;
	mov.b64 	%rd738, 4;
	@%p24 bra 	$L__BB0_33;
	setp.ne.s32 	%p25, %r1654, 2;
	selp.b64 	%rd235, 0, 4, %p25;
	and.b64  	%rd738, %rd3, %rd235;
$L__BB0_33:
	setp.eq.s32 	%p26, %r1, 0;
	or.b64  	%rd25, %rd738, %rd22;
	mov.b32 	%r1655, 0;
	@%p26 bra 	$L__BB0_35;
	shr.u64 	%rd236, %rd730, 2;
	shr.u64 	%rd237, %rd730, 3;
	shr.u64 	%rd238, %rd730, 4;
	mov.b64 	%rd239, 1;
	cvt.u32.u64 	%r470, %rd239;
	cvt.u32.u64 	%r471, %rd237;
	and.b32  	%r472, %r471, %r470;
	cvt.u32.u64 	%r473, %rd236;
	and.b32  	%r474, %r473, %r470;
	add.s32 	%r475, %r474, %r472;
	cvt.u32.u64 	%r476, %rd238;
	and.b32  	%r477, %r476, %r470;
	add.s32 	%r1655, %r475, %r477;
$L__BB0_35:
	setp.ge.u32 	%p27, %r1, %r10;
	shr.u32 	%r478, %r16, 4;
	and.b32  	%r35, %r478, 1;
	add.s32 	%r479, %r35, %r23;
	add.s32 	%r1656, %r479, %r1655;
	@%p27 bra 	$L__BB0_37;
	cvt.u32.u64 	%r480, %rd734;
	shr.u32 	%r481, %r480, 2;
	and.b32  	%r482, %r481, 1;
	add.s32 	%r483, %r1656, %r482;
	shr.u32 	%r484, %r480, 3;
	and.b32  	%r485, %r484, 1;
	add.s32 	%r486, %r483, %r485;
	shr.u32 	%r487, %r480, 4;
	and.b32  	%r488, %r487, 1;
	add.s32 	%r1656, %r486, %r488;
$L__BB0_37:
	setp.eq.s32 	%p28, %r1656, 3;
	mov.b64 	%rd739, 8;
	@%p28 bra 	$L__BB0_39;
	setp.ne.s32 	%p29, %r1656, 2;
	selp.b64 	%rd241, 0, 8, %p29;
	and.b64  	%rd739, %rd3, %rd241;
$L__BB0_39:
	setp.eq.s32 	%p30, %r1, 0;
	or.b64  	%rd28, %rd739, %rd25;
	mov.b32 	%r1657, 0;
	@%p30 bra 	$L__BB0_41;
	shr.u64 	%rd242, %rd730, 3;
	shr.u64 	%rd243, %rd730, 4;
	shr.u64 	%rd244, %rd730, 5;
	mov.b64 	%rd245, 1;
	cvt.u32.u64 	%r490, %rd245;
	cvt.u32.u64 	%r491, %rd243;
	and.b32  	%r492, %r491, %r490;
	cvt.u32.u64 	%r493, %rd242;
	and.b32  	%r494, %r493, %r490;
	add.s32 	%r495, %r494, %r492;
	cvt.u32.u64 	%r496, %rd244;
	and.b32  	%r497, %r496, %r490;
	add.s32 	%r1657, %r495, %r497;
$L__BB0_41:
	setp.ge.u32 	%p31, %r1, %r10;
	shr.u32 	%r498, %r16, 5;
	and.b32  	%r41, %r498, 1;
	add.s32 	%r499, %r41, %r29;
	add.s32 	%r1658, %r499, %r1657;
	@%p31 bra 	$L__BB0_43;
	cvt.u32.u64 	%r500, %rd734;
	shr.u32 	%r501, %r500, 3;
	and.b32  	%r502, %r501, 1;
	add.s32 	%r503, %r1658, %r502;
	shr.u32 	%r504, %r500, 4;
	and.b32  	%r505, %r504, 1;
	add.s32 	%r506, %r503, %r505;
	shr.u32 	%r507, %r500, 5;
	and.b32  	%r508, %r507, 1;
	add.s32 	%r1658, %r506, %r508;
$L__BB0_43:
	setp.eq.s32 	%p32, %r1658, 3;
	mov.b64 	%rd740, 16;
	@%p32 bra 	$L__BB0_45;
	setp.ne.s32 	%p33, %r1658, 2;
	selp.b64 	%rd247, 0, 16, %p33;
	and.b64  	%rd740, %rd3, %rd247;
$L__BB0_45:
	setp.eq.s32 	%p34, %r1, 0;
	or.b64  	%rd31, %rd740, %rd28;
	mov.b32 	%r1659, 0;
	@%p34 bra 	$L__BB0_47;
	shr.u64 	%rd248, %rd730, 4;
	shr.u64 	%rd249, %rd730, 5;
	shr.u64 	%rd250, %rd730, 6;
	mov.b64 	%rd251, 1;
	cvt.u32.u64 	%r510, %rd251;
	cvt.u32.u64 	%r511, %rd249;
	and.b32  	%r512, %r511, %r510;
	cvt.u32.u64 	%r513, %rd248;
	and.b32  	%r514, %r513, %r510;
	add.s32 	%r515, %r514, %r512;
	cvt.u32.u64 	%r516, %rd250;
	and.b32  	%r517, %r516, %r510;
	add.s32 	%r1659, %r515, %r517;
$L__BB0_47:
	setp.ge.u32 	%p35, %r1, %r10;
	shr.u32 	%r518, %r16, 6;
	and.b32  	%r47, %r518, 1;
	add.s32 	%r519, %r47, %r35;
	add.s32 	%r1660, %r519, %r1659;
	@%p35 bra 	$L__BB0_49;
	cvt.u32.u64 	%r520, %rd734;
	shr.u32 	%r521, %r520, 4;
	and.b32  	%r522, %r521, 1;
	add.s32 	%r523, %r1660, %r522;
	shr.u32 	%r524, %r520, 5;
	and.b32  	%r525, %r524, 1;
	add.s32 	%r526, %r523, %r525;
	shr.u32 	%r527, %r520, 6;
	and.b32  	%r528, %r527, 1;
	add.s32 	%r1660, %r526, %r528;
$L__BB0_49:
	setp.eq.s32 	%p36, %r1660, 3;
	mov.b64 	%rd741, 32;
	@%p36 bra 	$L__BB0_51;
	setp.ne.s32 	%p37, %r1660, 2;
	selp.b64 	%rd253, 0, 32, %p37;
	and.b64  	%rd741, %rd3, %rd253;
$L__BB0_51:
	setp.eq.s32 	%p38, %r1, 0;
	or.b64  	%rd34, %rd741, %rd31;
	mov.b32 	%r1661, 0;
	@%p38 bra 	$L__BB0_53;
	shr.u64 	%rd254, %rd730, 5;
	shr.u64 	%rd255, %rd730, 6;
	shr.u64 	%rd256, %rd730, 7;
	mov.b64 	%rd257, 1;
	cvt.u32.u64 	%r530, %rd257;
	cvt.u32.u64 	%r531, %rd255;
	and.b32  	%r532, %r531, %r530;
	cvt.u32.u64 	%r533, %rd254;
	and.b32  	%r534, %r533, %r530;
	add.s32 	%r535, %r534, %r532;
	cvt.u32.u64 	%r536, %rd256;
	and.b32  	%r537, %r536, %r530;
	add.s32 	%r1661, %r535, %r537;
$L__BB0_53:
	setp.ge.u32 	%p39, %r1, %r10;
	shr.u32 	%r538, %r16, 7;
	and.b32  	%r53, %r538, 1;
	add.s32 	%r539, %r53, %r41;
	add.s32 	%r1662, %r539, %r1661;
	@%p39 bra 	$L__BB0_55;
	cvt.u32.u64 	%r540, %rd734;
	shr.u32 	%r541, %r540, 5;
	and.b32  	%r542, %r541, 1;
	add.s32 	%r543, %r1662, %r542;
	shr.u32 	%r544, %r540, 6;
	and.b32  	%r545, %r544, 1;
	add.s32 	%r546, %r543, %r545;
	shr.u32 	%r547, %r540, 7;
	and.b32  	%r548, %r547, 1;
	add.s32 	%r1662, %r546, %r548;
$L__BB0_55:
	setp.eq.s32 	%p40, %r1662, 3;
	mov.b64 	%rd742, 64;
	@%p40 bra 	$L__BB0_57;
	setp.ne.s32 	%p41, %r1662, 2;
	selp.b64 	%rd259, 0, 64, %p41;
	and.b64  	%rd742, %rd3, %rd259;
$L__BB0_57:
	setp.eq.s32 	%p42, %r1, 0;
	or.b64  	%rd37, %rd742, %rd34;
	mov.b32 	%r1663, 0;
	@%p42 bra 	$L__BB0_59;
	shr.u64 	%rd260, %rd730, 6;
	shr.u64 	%rd261, %rd730, 7;
	shr.u64 	%rd262, %rd730, 8;
	mov.b64 	%rd263, 1;
	cvt.u32.u64 	%r550, %rd263;
	cvt.u32.u64 	%r551, %rd261;
	and.b32  	%r552, %r551, %r550;
	cvt.u32.u64 	%r553, %rd260;
	and.b32  	%r554, %r553, %r550;
	add.s32 	%r555, %r554, %r552;
	cvt.u32.u64 	%r556, %rd262;
	and.b32  	%r557, %r556, %r550;
	add.s32 	%r1663, %r555, %r557;
$L__BB0_59:
	setp.ge.u32 	%p43, %r1, %r10;
	shr.u32 	%r558, %r16, 8;
	and.b32  	%r59, %r558, 1;
	add.s32 	%r559, %r59, %r47;
	add.s32 	%r1664, %r559, %r1663;
	@%p43 bra 	$L__BB0_61;
	cvt.u32.u64 	%r560, %rd734;
	shr.u32 	%r561, %r560, 6;
	and.b32  	%r562, %r561, 1;
	add.s32 	%r563, %r1664, %r562;
	shr.u32 	%r564, %r560, 7;
	and.b32  	%r565, %r564, 1;
	add.s32 	%r566, %r563, %r565;
	shr.u32 	%r567, %r560, 8;
	and.b32  	%r568, %r567, 1;
	add.s32 	%r1664, %r566, %r568;
$L__BB0_61:
	setp.eq.s32 	%p44, %r1664, 3;
	mov.b64 	%rd743, 128;
	@%p44 bra 	$L__BB0_63;
	setp.ne.s32 	%p45, %r1664, 2;
	selp.b64 	%rd265, 0, 128, %p45;
	and.b64  	%rd743, %rd3, %rd265;
$L__BB0_63:
	setp.eq.s32 	%p46, %r1, 0;
	or.b64  	%rd40, %rd743, %rd37;
	mov.b32 	%r1665, 0;
	@%p46 bra 	$L__BB0_65;
	shr.u64 	%rd266, %rd730, 7;
	shr.u64 	%rd267, %rd730, 8;
	shr.u64 	%rd268, %rd730, 9;
	mov.b64 	%rd269, 1;
	cvt.u32.u64 	%r570, %rd269;
	cvt.u32.u64 	%r571, %rd267;
	and.b32  	%r572, %r571, %r570;
	cvt.u32.u64 	%r573, %rd266;
	and.b32  	%r574, %r573, %r570;
	add.s32 	%r575, %r574, %r572;
	cvt.u32.u64 	%r576, %rd268;
	and.b32  	%r577, %r576, %r570;
	add.s32 	%r1665, %r575, %r577;
$L__BB0_65:
	setp.ge.u32 	%p47, %r1, %r10;
	shr.u32 	%r578, %r16, 9;
	and.b32  	%r65, %r578, 1;
	add.s32 	%r579, %r65, %r53;
	add.s32 	%r1666, %r579, %r1665;
	@%p47 bra 	$L__BB0_67;
	cvt.u32.u64 	%r580, %rd734;
	shr.u32 	%r581, %r580, 7;
	and.b32  	%r582, %r581, 1;
	add.s32 	%r583, %r1666, %r582;
	shr.u32 	%r584, %r580, 8;
	and.b32  	%r585, %r584, 1;
	add.s32 	%r586, %r583, %r585;
	shr.u32 	%r587, %r580, 9;
	and.b32  	%r588, %r587, 1;
	add.s32 	%r1666, %r586, %r588;
$L__BB0_67:
	setp.eq.s32 	%p48, %r1666, 3;
	mov.b64 	%rd744, 256;
	@%p48 bra 	$L__BB0_69;
	setp.ne.s32 	%p49, %r1666, 2;
	selp.b64 	%rd271, 0, 256, %p49;
	and.b64  	%rd744, %rd3, %rd271;
$L__BB0_69:
	setp.eq.s32 	%p50, %r1, 0;
	or.b64  	%rd43, %rd744, %rd40;
	mov.b32 	%r1667, 0;
	@%p50 bra 	$L__BB0_71;
	shr.u64 	%rd272, %rd730, 8;
	shr.u64 	%rd273, %rd730, 9;
	shr.u64 	%rd274, %rd730, 10;
	mov.b64 	%rd275, 1;
	cvt.u32.u64 	%r590, %rd275;
	cvt.u32.u64 	%r591, %rd273;
	and.b32  	%r592, %r591, %r590;
	cvt.u32.u64 	%r593, %rd272;
	and.b32  	%r594, %r593, %r590;
	add.s32 	%r595, %r594, %r592;
	cvt.u32.u64 	%r596, %rd274;
	and.b32  	%r597, %r596, %r590;
	add.s32 	%r1667, %r595, %r597;
$L__BB0_71:
	setp.ge.u32 	%p51, %r1, %r10;
	shr.u32 	%r598, %r16, 10;
	and.b32  	%r71, %r598, 1;
	add.s32 	%r599, %r71, %r59;
	add.s32 	%r1668, %r599, %r1667;
	@%p51 bra 	$L__BB0_73;
	cvt.u32.u64 	%r600, %rd734;
	shr.u32 	%r601, %r600, 8;
	and.b32  	%r602, %r601, 1;
	add.s32 	%r603, %r1668, %r602;
	shr.u32 	%r604, %r600, 9;
	and.b32  	%r605, %r604, 1;
	add.s32 	%r606, %r603, %r605;
	shr.u32 	%r607, %r600, 10;
	and.b32  	%r608, %r607, 1;
	add.s32 	%r1668, %r606, %r608;
$L__BB0_73:
	setp.eq.s32 	%p52, %r1668, 3;
	mov.b64 	%rd745, 512;
	@%p52 bra 	$L__BB0_75;
	setp.ne.s32 	%p53, %r1668, 2;
	selp.b64 	%rd277, 0, 512, %p53;
	and.b64  	%rd745, %rd3, %rd277;
$L__BB0_75:
	setp.eq.s32 	%p54, %r1, 0;
	or.b64  	%rd46, %rd745, %rd43;
	mov.b32 	%r1669, 0;
	@%p54 bra 	$L__BB0_77;
	shr.u64 	%rd278, %rd730, 9;
	shr.u64 	%rd279, %rd730, 10;
	shr.u64 	%rd280, %rd730, 11;
	mov.b64 	%rd281, 1;
	cvt.u32.u64 	%r610, %rd281;
	cvt.u32.u64 	%r611, %rd279;
	and.b32  	%r612, %r611, %r610;
	cvt.u32.u64 	%r613, %rd278;
	and.b32  	%r614, %r613, %r610;
	add.s32 	%r615, %r614, %r612;
	cvt.u32.u64 	%r616, %rd280;
	and.b32  	%r617, %r616, %r610;
	add.s32 	%r1669, %r615, %r617;
$L__BB0_77:
	setp.ge.u32 	%p55, %r1, %r10;
	shr.u32 	%r618, %r16, 11;
	and.b32  	%r77, %r618, 1;
	add.s32 	%r619, %r77, %r65;
	add.s32 	%r1670, %r619, %r1669;
	@%p55 bra 	$L__BB0_79;
	cvt.u32.u64 	%r620, %rd734;
	shr.u32 	%r621, %r620, 9;
	and.b32  	%r622, %r621, 1;
	add.s32 	%r623, %r1670, %r622;
	shr.u32 	%r624, %r620, 10;
	and.b32  	%r625, %r624, 1;
	add.s32 	%r626, %r623, %r625;
	shr.u32 	%r627, %r620, 11;
	and.b32  	%r628, %r627, 1;
	add.s32 	%r1670, %r626, %r628;
$L__BB0_79:
	setp.eq.s32 	%p56, %r1670, 3;
	mov.b64 	%rd746, 1024;
	@%p56 bra 	$L__BB0_81;
	setp.ne.s32 	%p57, %r1670, 2;
	selp.b64 	%rd283, 0, 1024, %p57;
	and.b64  	%rd746, %rd3, %rd283;
$L__BB0_81:
	setp.eq.s32 	%p58, %r1, 0;
	or.b64  	%rd49, %rd746, %rd46;
	mov.b32 	%r1671, 0;
	@%p58 bra 	$L__BB0_83;
	shr.u64 	%rd284, %rd730, 10;
	shr.u64 	%rd285, %rd730, 11;
	shr.u64 	%rd286, %rd730, 12;
	mov.b64 	%rd287, 1;
	cvt.u32.u64 	%r630, %rd287;
	cvt.u32.u64 	%r631, %rd285;
	and.b32  	%r632, %r631, %r630;
	cvt.u32.u64 	%r633, %rd284;
	and.b32  	%r634, %r633, %r630;
	add.s32 	%r635, %r634, %r632;
	cvt.u32.u64 	%r636, %rd286;
	and.b32  	%r637, %r636, %r630;
	add.s32 	%r1671, %r635, %r637;
$L__BB0_83:
	setp.ge.u32 	%p59, %r1, %r10;
	shr.u32 	%r638, %r16, 12;
	and.b32  	%r83, %r638, 1;
	add.s32 	%r639, %r83, %r71;
	add.s32 	%r1672, %r639, %r1671;
	@%p59 bra 	$L__BB0_85;
	cvt.u32.u64 	%r640, %rd734;
	shr.u32 	%r641, %r640, 10;
	and.b32  	%r642, %r641, 1;
	add.s32 	%r643, %r1672, %r642;
	shr.u32 	%r644, %r640, 11;
	and.b32  	%r645, %r644, 1;
	add.s32 	%r646, %r643, %r645;
	shr.u32 	%r647, %r640, 12;
	and.b32  	%r648, %r647, 1;
	add.s32 	%r1672, %r646, %r648;
$L__BB0_85:
	setp.eq.s32 	%p60, %r1672, 3;
	mov.b64 	%rd747, 2048;
	@%p60 bra 	$L__BB0_87;
	setp.ne.s32 	%p61, %r1672, 2;
	selp.b64 	%rd289, 0, 2048, %p61;
	and.b64  	%rd747, %rd3, %rd289;
$L__BB0_87:
	setp.eq.s32 	%p62, %r1, 0;
	or.b64  	%rd52, %rd747, %rd49;
	mov.b32 	%r1673, 0;
	@%p62 bra 	$L__BB0_89;
	shr.u64 	%rd290, %rd730, 11;
	shr.u64 	%rd291, %rd730, 12;
	shr.u64 	%rd292, %rd730, 13;
	mov.b64 	%rd293, 1;
	cvt.u32.u64 	%r650, %rd293;
	cvt.u32.u64 	%r651, %rd291;
	and.b32  	%r652, %r651, %r650;
	cvt.u32.u64 	%r653, %rd290;
	and.b32  	%r654, %r653, %r650;
	add.s32 	%r655, %r654, %r652;
	cvt.u32.u64 	%r656, %rd292;
	and.b32  	%r657, %r656, %r650;
	add.s32 	%r1673, %r655, %r657;
$L__BB0_89:
	setp.ge.u32 	%p63, %r1, %r10;
	shr.u32 	%r658, %r16, 13;
	and.b32  	%r89, %r658, 1;
	add.s32 	%r659, %r89, %r77;
	add.s32 	%r1674, %r659, %r1673;
	@%p63 bra 	$L__BB0_91;
	cvt.u32.u64 	%r660, %rd734;
	shr.u32 	%r661, %r660, 11;
	and.b32  	%r662, %r661, 1;
	add.s32 	%r663, %r1674, %r662;
	shr.u32 	%r664, %r660, 12;
	and.b32  	%r665, %r664, 1;
	add.s32 	%r666, %r663, %r665;
	shr.u32 	%r667, %r660, 13;
	and.b32  	%r668, %r667, 1;
	add.s32 	%r1674, %r666, %r668;
$L__BB0_91:
	setp.eq.s32 	%p64, %r1674, 3;
	mov.b64 	%rd748, 4096;
	@%p64 bra 	$L__BB0_93;
	setp.ne.s32 	%p65, %r1674, 2;
	selp.b64 	%rd295, 0, 4096, %p65;
	and.b64  	%rd748, %rd3, %rd295;
$L__BB0_93:
	setp.eq.s32 	%p66, %r1, 0;
	or.b64  	%rd55, %rd748, %rd52;
	mov.b32 	%r1675, 0;
	@%p66 bra 	$L__BB0_95;
	shr.u64 	%rd296, %rd730, 12;
	shr.u64 	%rd297, %rd730, 13;
	shr.u64 	%rd298, %rd730, 14;
	mov.b64 	%rd299, 1;
	cvt.u32.u64 	%r670, %rd299;
	cvt.u32.u64 	%r671, %rd297;
	and.b32  	%r672, %r671, %r670;
	cvt.u32.u64 	%r673, %rd296;
	and.b32  	%r674, %r673, %r670;
	add.s32 	%r675, %r674, %r672;
	cvt.u32.u64 	%r676, %rd298;
	and.b32  	%r677, %r676, %r670;
	add.s32 	%r1675, %r675, %r677;
$L__BB0_95:
	setp.ge.u32 	%p67, %r1, %r10;
	shr.u32 	%r678, %r16, 14;
	and.b32  	%r95, %r678, 1;
	add.s32 	%r679, %r95, %r83;
	add.s32 	%r1676, %r679, %r1675;
	@%p67 bra 	$L__BB0_97;
	cvt.u32.u64 	%r680, %rd734;
	shr.u32 	%r681, %r680, 12;
	and.b32  	%r682, %r681, 1;
	add.s32 	%r683, %r1676, %r682;
	shr.u32 	%r684, %r680, 13;
	and.b32  	%r685, %r684, 1;
	add.s32 	%r686, %r683, %r685;
	shr.u32 	%r687, %r680, 14;
	and.b32  	%r688, %r687, 1;
	add.s32 	%r1676, %r686, %r688;
$L__BB0_97:
	setp.eq.s32 	%p68, %r1676, 3;
	mov.b64 	%rd749, 8192;
	@%p68 bra 	$L__BB0_99;
	setp.ne.s32 	%p69, %r1676, 2;
	selp.b64 	%rd301, 0, 8192, %p69;
	and.b64  	%rd749, %rd3, %rd301;
$L__BB0_99:
	setp.eq.s32 	%p70, %r1, 0;
	or.b64  	%rd58, %rd749, %rd55;
	mov.b32 	%r1677, 0;
	@%p70 bra 	$L__BB0_101;
	shr.u64 	%rd302, %rd730, 13;
	shr.u64 	%rd303, %rd730, 14;
	shr.u64 	%rd304, %rd730, 15;
	mov.b64 	%rd305, 1;
	cvt.u32.u64 	%r690, %rd305;
	cvt.u32.u64 	%r691, %rd303;
	and.b32  	%r692, %r691, %r690;
	cvt.u32.u64 	%r693, %rd302;
	and.b32  	%r694, %r693, %r690;
	add.s32 	%r695, %r694, %r692;
	cvt.u32.u64 	%r696, %rd304;
	and.b32  	%r697, %r696, %r690;
	add.s32 	%r1677, %r695, %r697;
$L__BB0_101:
	setp.ge.u32 	%p71, %r1, %r10;
	shr.u32 	%r698, %r16, 15;
	and.b32  	%r101, %r698, 1;
	add.s32 	%r699, %r101, %r89;
	add.s32 	%r1678, %r699, %r1677;
	@%p71 bra 	$L__BB0_103;
	cvt.u32.u64 	%r700, %rd734;
	shr.u32 	%r701, %r700, 13;
	and.b32  	%r702, %r701, 1;
	add.s32 	%r703, %r1678, %r702;
	shr.u32 	%r704, %r700, 14;
	and.b32  	%r705, %r704, 1;
	add.s32 	%r706, %r703, %r705;
	shr.u32 	%r707, %r700, 15;
	and.b32  	%r708, %r707, 1;
	add.s32 	%r1678, %r706, %r708;
$L__BB0_103:
	setp.eq.s32 	%p72, %r1678, 3;
	mov.b64 	%rd750, 16384;
	@%p72 bra 	$L__BB0_105;
	setp.ne.s32 	%p73, %r1678, 2;
	selp.b64 	%rd307, 0, 16384, %p73;
	and.b64  	%rd750, %rd3, %rd307;
$L__BB0_105:
	setp.eq.s32 	%p74, %r1, 0;
	or.b64  	%rd61, %rd750, %rd58;
	mov.b32 	%r1679, 0;
	@%p74 bra 	$L__BB0_107;
	shr.u64 	%rd308, %rd730, 14;
	shr.u64 	%rd309, %rd730, 15;
	shr.u64 	%rd310, %rd730, 16;
	mov.b64 	%rd311, 1;
	cvt.u32.u64 	%r710, %rd311;
	cvt.u32.u64 	%r711, %rd309;
	and.b32  	%r712, %r711, %r710;
	cvt.u32.u64 	%r713, %rd308;
	and.b32  	%r714, %r713, %r710;
	add.s32 	%r715, %r714, %r712;
	cvt.u32.u64 	%r716, %rd310;
	and.b32  	%r717, %r716, %r710;
	add.s32 	%r1679, %r715, %r717;
$L__BB0_107:
	setp.ge.u32 	%p75, %r1, %r10;
	shr.u32 	%r718, %r16, 16;
	and.b32  	%r107, %r718, 1;
	add.s32 	%r719, %r107, %r95;
	add.s32 	%r1680, %r719, %r1679;
	@%p75 bra 	$L__BB0_109;
	cvt.u32.u64 	%r720, %rd734;
	shr.u32 	%r721, %r720, 14;
	and.b32  	%r722, %r721, 1;
	add.s32 	%r723, %r1680, %r722;
	shr.u32 	%r724, %r720, 15;
	and.b32  	%r725, %r724, 1;
	add.s32 	%r726, %r723, %r725;
	shr.u32 	%r727, %r720, 16;
	and.b32  	%r728, %r727, 1;
	add.s32 	%r1680, %r726, %r728;
$L__BB0_109:
	setp.eq.s32 	%p76, %r1680, 3;
	mov.b64 	%rd751, 32768;
	@%p76 bra 	$L__BB0_111;
	setp.ne.s32 	%p77, %r1680, 2;
	selp.b64 	%rd313, 0, 32768, %p77;
	and.b64  	%rd751, %rd3, %rd313;
$L__BB0_111:
	setp.eq.s32 	%p78, %r1, 0;
	or.b64  	%rd64, %rd751, %rd61;
	mov.b32 	%r1681, 0;
	@%p78 bra 	$L__BB0_113;
	shr.u64 	%rd314, %rd730, 15;
	shr.u64 	%rd315, %rd730, 16;
	shr.u64 	%rd316, %rd730, 17;
	mov.b64 	%rd317, 1;
	cvt.u32.u64 	%r730, %rd317;
	cvt.u32.u64 	%r731, %rd315;
	and.b32  	%r732, %r731, %r730;
	cvt.u32.u64 	%r733, %rd314;
	and.b32  	%r734, %r733, %r730;
	add.s32 	%r735, %r734, %r732;
	cvt.u32.u64 	%r736, %rd316;
	and.b32  	%r737, %r736, %r730;
	add.s32 	%r1681, %r735, %r737;
$L__BB0_113:
	setp.ge.u32 	%p79, %r1, %r10;
	shr.u32 	%r738, %r16, 17;
	and.b32  	%r113, %r738, 1;
	add.s32 	%r739, %r113, %r101;
	add.s32 	%r1682, %r739, %r1681;
	@%p79 bra 	$L__BB0_115;
	cvt.u32.u64 	%r740, %rd734;
	shr.u32 	%r741, %r740, 15;
	and.b32  	%r742, %r741, 1;
	add.s32 	%r743, %r1682, %r742;
	shr.u32 	%r744, %r740, 16;
	and.b32  	%r745, %r744, 1;
	add.s32 	%r746, %r743, %r745;
	shr.u32 	%r747, %r740, 17;
	and.b32  	%r748, %r747, 1;
	add.s32 	%r1682, %r746, %r748;
$L__BB0_115:
	setp.eq.s32 	%p80, %r1682, 3;
	mov.b64 	%rd752, 65536;
	@%p80 bra 	$L__BB0_117;
	setp.ne.s32 	%p81, %r1682, 2;
	selp.b64 	%rd319, 0, 65536, %p81;
	and.b64  	%rd752, %rd3, %rd319;
$L__BB0_117:
	setp.eq.s32 	%p82, %r1, 0;
	or.b64  	%rd67, %rd752, %rd64;
	mov.b32 	%r1683, 0;
	@%p82 bra 	$L__BB0_119;
	shr.u64 	%rd320, %rd730, 16;
	shr.u64 	%rd321, %rd730, 17;
	shr.u64 	%rd322, %rd730, 18;
	mov.b64 	%rd323, 1;
	cvt.u32.u64 	%r750, %rd323;
	cvt.u32.u64 	%r751, %rd321;
	and.b32  	%r752, %r751, %r750;
	cvt.u32.u64 	%r753, %rd320;
	and.b32  	%r754, %r753, %r750;
	add.s32 	%r755, %r754, %r752;
	cvt.u32.u64 	%r756, %rd322;
	and.b32  	%r757, %r756, %r750;
	add.s32 	%r1683, %r755, %r757;
$L__BB0_119:
	setp.ge.u32 	%p83, %r1, %r10;
	shr.u32 	%r758, %r16, 18;
	and.b32  	%r119, %r758, 1;
	add.s32 	%r759, %r119, %r107;
	add.s32 	%r1684, %r759, %r1683;
	@%p83 bra 	$L__BB0_121;
	cvt.u32.u64 	%r760, %rd734;
	shr.u32 	%r761, %r760, 16;
	and.b32  	%r762, %r761, 1;
	add.s32 	%r763, %r1684, %r762;
	shr.u32 	%r764, %r760, 17;
	and.b32  	%r765, %r764, 1;
	add.s32 	%r766, %r763, %r765;
	shr.u32 	%r767, %r760, 18;
	and.b32  	%r768, %r767, 1;
	add.s32 	%r1684, %r766, %r768;
$L__BB0_121:
	setp.eq.s32 	%p84, %r1684, 3;
	mov.b64 	%rd753, 131072;
	@%p84 bra 	$L__BB0_123;
	setp.ne.s32 	%p85, %r1684, 2;
	selp.b64 	%rd325, 0, 131072, %p85;
	and.b64  	%rd753, %rd3, %rd325;
$L__BB0_123:
	setp.eq.s32 	%p86, %r1, 0;
	or.b64  	%rd70, %rd753, %rd67;
	mov.b32 	%r1685, 0;
	@%p86 bra 	$L__BB0_125;
	shr.u64 	%rd326, %rd730, 17;
	shr.u64 	%rd327, %rd730, 18;
	shr.u64 	%rd328, %rd730, 19;
	mov.b64 	%rd329, 1;
	cvt.u32.u64 	%r770, %rd329;
	cvt.u32.u64 	%r771, %rd327;
	and.b32  	%r772, %r771, %r770;
	cvt.u32.u64 	%r773, %rd326;
	and.b32  	%r774, %r773, %r770;
	add.s32 	%r775, %r774, %r772;
	cvt.u32.u64 	%r776, %rd328;
	and.b32  	%r777, %r776, %r770;
	add.s32 	%r1685, %r775, %r777;
$L__BB0_125:
	setp.ge.u32 	%p87, %r1, %r10;
	shr.u32 	%r778, %r16, 19;
	and.b32  	%r125, %r778, 1;
	add.s32 	%r779, %r125, %r113;
	add.s32 	%r1686, %r779, %r1685;
	@%p87 bra 	$L__BB0_127;
	cvt.u32.u64 	%r780, %rd734;
	shr.u32 	%r781, %r780, 17;
	and.b32  	%r782, %r781, 1;
	add.s32 	%r783, %r1686, %r782;
	shr.u32 	%r784, %r780, 18;
	and.b32  	%r785, %r784, 1;
	add.s32 	%r786, %r783, %r785;
	shr.u32 	%r787, %r780, 19;
	and.b32  	%r788, %r787, 1;
	add.s32 	%r1686, %r786, %r788;
$L__BB0_127:
	setp.eq.s32 	%p88, %r1686, 3;
	mov.b64 	%rd754, 262144;
	@%p88 bra 	$L__BB0_129;
	setp.ne.s32 	%p89, %r1686, 2;
	selp.b64 	%rd331, 0, 262144, %p89;
	and.b64  	%rd754, %rd3, %rd331;
$L__BB0_129:
	setp.eq.s32 	%p90, %r1, 0;
	or.b64  	%rd73, %rd754, %rd70;
	mov.b32 	%r1687, 0;
	@%p90 bra 	$L__BB0_131;
	shr.u64 	%rd332, %rd730, 18;
	shr.u64 	%rd333, %rd730, 19;
	shr.u64 	%rd334, %rd730, 20;
	mov.b64 	%rd335, 1;
	cvt.u32.u64 	%r790, %rd335;
	cvt.u32.u64 	%r791, %rd333;
	and.b32  	%r792, %r791, %r790;
	cvt.u32.u64 	%r793, %rd332;
	and.b32  	%r794, %r793, %r790;
	add.s32 	%r795, %r794, %r792;
	cvt.u32.u64 	%r796, %rd334;
	and.b32  	%r797, %r796, %r790;
	add.s32 	%r1687, %r795, %r797;
$L__BB0_131:
	setp.ge.u32 	%p91, %r1, %r10;
	shr.u32 	%r798, %r16, 20;
	and.b32  	%r131, %r798, 1;
	add.s32 	%r799, %r131, %r119;
	add.s32 	%r1688, %r799, %r1687;
	@%p91 bra 	$L__BB0_133;
	cvt.u32.u64 	%r800, %rd734;
	shr.u32 	%r801, %r800, 18;
	and.b32  	%r802, %r801, 1;
	add.s32 	%r803, %r1688, %r802;
	shr.u32 	%r804, %r800, 19;
	and.b32  	%r805, %r804, 1;
	add.s32 	%r806, %r803, %r805;
	shr.u32 	%r807, %r800, 20;
	and.b32  	%r808, %r807, 1;
	add.s32 	%r1688, %r806, %r808;
$L__BB0_133:
	setp.eq.s32 	%p92, %r1688, 3;
	mov.b64 	%rd755, 524288;
	@%p92 bra 	$L__BB0_135;
	setp.ne.s32 	%p93, %r1688, 2;
	selp.b64 	%rd337, 0, 524288, %p93;
	and.b64  	%rd755, %rd3, %rd337;
$L__BB0_135:
	setp.eq.s32 	%p94, %r1, 0;
	or.b64  	%rd76, %rd755, %rd73;
	mov.b32 	%r1689, 0;
	@%p94 bra 	$L__BB0_137;
	shr.u64 	%rd338, %rd730, 19;
	shr.u64 	%rd339, %rd730, 20;
	shr.u64 	%rd340, %rd730, 21;
	mov.b64 	%rd341, 1;
	cvt.u32.u64 	%r810, %rd341;
	cvt.u32.u64 	%r811, %rd339;
	and.b32  	%r812, %r811, %r810;
	cvt.u32.u64 	%r813, %rd338;
	and.b32  	%r814, %r813, %r810;
	add.s32 	%r815, %r814, %r812;
	cvt.u32.u64 	%r816, %rd340;
	and.b32  	%r817, %r816, %r810;
	add.s32 	%r1689, %r815, %r817;
$L__BB0_137:
	setp.ge.u32 	%p95, %r1, %r10;
	shr.u32 	%r818, %r16, 21;
	and.b32  	%r137, %r818, 1;
	add.s32 	%r819, %r137, %r125;
	add.s32 	%r1690, %r819, %r1689;
	@%p95 bra 	$L__BB0_139;
	cvt.u32.u64 	%r820, %rd734;
	shr.u32 	%r821, %r820, 19;
	and.b32  	%r822, %r821, 1;
	add.s32 	%r823, %r1690, %r822;
	shr.u32 	%r824, %r820, 20;
	and.b32  	%r825, %r824, 1;
	add.s32 	%r826, %r823, %r825;
	shr.u32 	%r827, %r820, 21;
	and.b32  	%r828, %r827, 1;
	add.s32 	%r1690, %r826, %r828;
$L__BB0_139:
	setp.eq.s32 	%p96, %r1690, 3;
	mov.b64 	%rd756, 1048576;
	@%p96 bra 	$L__BB0_141;
	setp.ne.s32 	%p97, %r1690, 2;
	selp.b64 	%rd343, 0, 1048576, %p97;
	and.b64  	%rd756, %rd3, %rd343;
$L__BB0_141:
	setp.eq.s32 	%p98, %r1, 0;
	or.b64  	%rd79, %rd756, %rd76;
	mov.b32 	%r1691, 0;
	@%p98 bra 	$L__BB0_143;
	shr.u64 	%rd344, %rd730, 20;
	shr.u64 	%rd345, %rd730, 21;
	shr.u64 	%rd346, %rd730, 22;
	mov.b64 	%rd347, 1;
	cvt.u32.u64 	%r830, %rd347;
	cvt.u32.u64 	%r831, %rd345;
	and.b32  	%r832, %r831, %r830;
	cvt.u32.u64 	%r833, %rd344;
	and.b32  	%r834, %r833, %r830;
	add.s32 	%r835, %r834, %r832;
	cvt.u32.u64 	%r836, %rd346;
	and.b32  	%r837, %r836, %r830;
	add.s32 	%r1691, %r835, %r837;
$L__BB0_143:
	setp.ge.u32 	%p99, %r1, %r10;
	shr.u32 	%r838, %r16, 22;
	and.b32  	%r143, %r838, 1;
	add.s32 	%r839, %r143, %r131;
	add.s32 	%r1692, %r839, %r1691;
	@%p99 bra 	$L__BB0_145;
	cvt.u32.u64 	%r840, %rd734;
	shr.u32 	%r841, %r840, 20;
	and.b32  	%r842, %r841, 1;
	add.s32 	%r843, %r1692, %r842;
	shr.u32 	%r844, %r840, 21;
	and.b32  	%r845, %r844, 1;
	add.s32 	%r846, %r843, %r845;
	shr.u32 	%r847, %r840, 22;
	and.b32  	%r848, %r847, 1;
	add.s32 	%r1692, %r846, %r848;
$L__BB0_145:
	setp.eq.s32 	%p100, %r1692, 3;
	mov.b64 	%rd757, 2097152;
	@%p100 bra 	$L__BB0_147;
	setp.ne.s32 	%p101, %r1692, 2;
	selp.b64 	%rd349, 0, 2097152, %p101;
	and.b64  	%rd757, %rd3, %rd349;
$L__BB0_147:
	setp.eq.s32 	%p102, %r1, 0;
	or.b64  	%rd82, %rd757, %rd79;
	mov.b32 	%r1693, 0;
	@%p102 bra 	$L__BB0_149;
	shr.u64 	%rd350, %rd730, 21;
	shr.u64 	%rd351, %rd730, 22;
	shr.u64 	%rd352, %rd730, 23;
	mov.b64 	%rd353, 1;
	cvt.u32.u64 	%r850, %rd353;
	cvt.u32.u64 	%r851, %rd351;
	and.b32  	%r852, %r851, %r850;
	cvt.u32.u64 	%r853, %rd350;
	and.b32  	%r854, %r853, %r850;
	add.s32 	%r855, %r854, %r852;
	cvt.u32.u64 	%r856, %rd352;
	and.b32  	%r857, %r856, %r850;
	add.s32 	%r1693, %r855, %r857;
$L__BB0_149:
	setp.ge.u32 	%p103, %r1, %r10;
	shr.u32 	%r858, %r16, 23;
	and.b32  	%r149, %r858, 1;
	add.s32 	%r859, %r149, %r137;
	add.s32 	%r1694, %r859, %r1693;
	@%p103 bra 	$L__BB0_151;
	cvt.u32.u64 	%r860, %rd734;
	shr.u32 	%r861, %r860, 21;
	and.b32  	%r862, %r861, 1;
	add.s32 	%r863, %r1694, %r862;
	shr.u32 	%r864, %r860, 22;
	and.b32  	%r865, %r864, 1;
	add.s32 	%r866, %r863, %r865;
	shr.u32 	%r867, %r860, 23;
	and.b32  	%r868, %r867, 1;
	add.s32 	%r1694, %r866, %r868;
$L__BB0_151:
	setp.eq.s32 	%p104, %r1694, 3;
	mov.b64 	%rd758, 4194304;
	@%p104 bra 	$L__BB0_153;
	setp.ne.s32 	%p105, %r1694, 2;
	selp.b64 	%rd355, 0, 4194304, %p105;
	and.b64  	%rd758, %rd3, %rd355;
$L__BB0_153:
	setp.eq.s32 	%p106, %r1, 0;
	or.b64  	%rd85, %rd758, %rd82;
	mov.b32 	%r1695, 0;
	@%p106 bra 	$L__BB0_155;
	shr.u64 	%rd356, %rd730, 22;
	shr.u64 	%rd357, %rd730, 23;
	shr.u64 	%rd358, %rd730, 24;
	mov.b64 	%rd359, 1;
	cvt.u32.u64 	%r870, %rd359;
	cvt.u32.u64 	%r871, %rd357;
	and.b32  	%r872, %r871, %r870;
	cvt.u32.u64 	%r873, %rd356;
	and.b32  	%r874, %r873, %r870;
	add.s32 	%r875, %r874, %r872;
	cvt.u32.u64 	%r876, %rd358;
	and.b32  	%r877, %r876, %r870;
	add.s32 	%r1695, %r875, %r877;
$L__BB0_155:
	setp.ge.u32 	%p107, %r1, %r10;
	shr.u32 	%r878, %r16, 24;
	and.b32  	%r155, %r878, 1;
	add.s32 	%r879, %r155, %r143;
	add.s32 	%r1696, %r879, %r1695;
	@%p107 bra 	$L__BB0_157;
	cvt.u32.u64 	%r880, %rd734;
	shr.u32 	%r881, %r880, 22;
	and.b32  	%r882, %r881, 1;
	add.s32 	%r883, %r1696, %r882;
	shr.u32 	%r884, %r880, 23;
	and.b32  	%r885, %r884, 1;
	add.s32 	%r886, %r883, %r885;
	shr.u32 	%r887, %r880, 24;
	and.b32  	%r888, %r887, 1;
	add.s32 	%r1696, %r886, %r888;
$L__BB0_157:
	setp.eq.s32 	%p108, %r1696, 3;
	mov.b64 	%rd759, 8388608;
	@%p108 bra 	$L__BB0_159;
	setp.ne.s32 	%p109, %r1696, 2;
	selp.b64 	%rd361, 0, 8388608, %p109;
	and.b64  	%rd759, %rd3, %rd361;
$L__BB0_159:
	setp.eq.s32 	%p110, %r1, 0;
	or.b64  	%rd88, %rd759, %rd85;
	mov.b32 	%r1697, 0;
	@%p110 bra 	$L__BB0_161;
	shr.u64 	%rd362, %rd730, 23;
	shr.u64 	%rd363, %rd730, 24;
	shr.u64 	%rd364, %rd730, 25;
	mov.b64 	%rd365, 1;
	cvt.u32.u64 	%r890, %rd365;
	cvt.u32.u64 	%r891, %rd363;
	and.b32  	%r892, %r891, %r890;
	cvt.u32.u64 	%r893, %rd362;
	and.b32  	%r894, %r893, %r890;
	add.s32 	%r895, %r894, %r892;
	cvt.u32.u64 	%r896, %rd364;
	and.b32  	%r897, %r896, %r890;
	add.s32 	%r1697, %r895, %r897;
$L__BB0_161:
	setp.ge.u32 	%p111, %r1, %r10;
	shr.u32 	%r898, %r16, 25;
	and.b32  	%r161, %r898, 1;
	add.s32 	%r899, %r161, %r149;
	add.s32 	%r1698, %r899, %r1697;
	@%p111 bra 	$L__BB0_163;
	cvt.u32.u64 	%r900, %rd734;
	shr.u32 	%r901, %r900, 23;
	and.b32  	%r902, %r901, 1;
	add.s32 	%r903, %r1698, %r902;
	shr.u32 	%r904, %r900, 24;
	and.b32  	%r905, %r904, 1;
	add.s32 	%r906, %r903, %r905;
	shr.u32 	%r907, %r900, 25;
	and.b32  	%r908, %r907, 1;
	add.s32 	%r1698, %r906, %r908;
$L__BB0_163:
	setp.eq.s32 	%p112, %r1698, 3;
	mov.b64 	%rd760, 16777216;
	@%p112 bra 	$L__BB0_165;
	setp.ne.s32 	%p113, %r1698, 2;
	selp.b64 	%rd367, 0, 16777216, %p113;
	and.b64  	%rd760, %rd3, %rd367;
$L__BB0_165:
	setp.eq.s32 	%p114, %r1, 0;
	or.b64  	%rd91, %rd760, %rd88;
	mov.b32 	%r1699, 0;
	@%p114 bra 	$L__BB0_167;
	shr.u64 	%rd368, %rd730, 24;
	shr.u64 	%rd369, %rd730, 25;
	shr.u64 	%rd370, %rd730, 26;
	mov.b64 	%rd371, 1;
	cvt.u32.u64 	%r910, %rd371;
	cvt.u32.u64 	%r911, %rd369;
	and.b32  	%r912, %r911, %r910;
	cvt.u32.u64 	%r913, %rd368;
	and.b32  	%r914, %r913, %r910;
	add.s32 	%r915, %r914, %r912;
	cvt.u32.u64 	%r916, %rd370;
	and.b32  	%r917, %r916, %r910;
	add.s32 	%r1699, %r915, %r917;
$L__BB0_167:
	setp.ge.u32 	%p115, %r1, %r10;
	shr.u32 	%r918, %r16, 26;
	and.b32  	%r167, %r918, 1;
	add.s32 	%r919, %r167, %r155;
	add.s32 	%r1700, %r919, %r1699;
	@%p115 bra 	$L__BB0_169;
	cvt.u32.u64 	%r920, %rd734;
	shr.u32 	%r921, %r920, 24;
	and.b32  	%r922, %r921, 1;
	add.s32 	%r923, %r1700, %r922;
	shr.u32 	%r924, %r920, 25;
	and.b32  	%r925, %r924, 1;
	add.s32 	%r926, %r923, %r925;
	shr.u32 	%r927, %r920, 26;
	and.b32  	%r928, %r927, 1;
	add.s32 	%r1700, %r926, %r928;
$L__BB0_169:
	setp.eq.s32 	%p116, %r1700, 3;
	mov.b64 	%rd761, 33554432;
	@%p116 bra 	$L__BB0_171;
	setp.ne.s32 	%p117, %r1700, 2;
	selp.b64 	%rd373, 0, 33554432, %p117;
	and.b64  	%rd761, %rd3, %rd373;
$L__BB0_171:
	setp.eq.s32 	%p118, %r1, 0;
	or.b64  	%rd94, %rd761, %rd91;
	mov.b32 	%r1701, 0;
	@%p118 bra 	$L__BB0_173;
	shr.u64 	%rd374, %rd730, 25;
	shr.u64 	%rd375, %rd730, 26;
	shr.u64 	%rd376, %rd730, 27;
	mov.b64 	%rd377, 1;
	cvt.u32.u64 	%r930, %rd377;
	cvt.u32.u64 	%r931, %rd375;
	and.b32  	%r932, %r931, %r930;
	cvt.u32.u64 	%r933, %rd374;
	and.b32  	%r934, %r933, %r930;
	add.s32 	%r935, %r934, %r932;
	cvt.u32.u64 	%r936, %rd376;
	and.b32  	%r937, %r936, %r930;
	add.s32 	%r1701, %r935, %r937;
$L__BB0_173:
	setp.ge.u32 	%p119, %r1, %r10;
	shr.u32 	%r938, %r16, 27;
	and.b32  	%r173, %r938, 1;
	add.s32 	%r939, %r173, %r161;
	add.s32 	%r1702, %r939, %r1701;
	@%p119 bra 	$L__BB0_175;
	cvt.u32.u64 	%r940, %rd734;
	shr.u32 	%r941, %r940, 25;
	and.b32  	%r942, %r941, 1;
	add.s32 	%r943, %r1702, %r942;
	shr.u32 	%r944, %r940, 26;
	and.b32  	%r945, %r944, 1;
	add.s32 	%r946, %r943, %r945;
	shr.u32 	%r947, %r940, 27;
	and.b32  	%r948, %r947, 1;
	add.s32 	%r1702, %r946, %r948;
$L__BB0_175:
	setp.eq.s32 	%p120, %r1702, 3;
	mov.b64 	%rd762, 67108864;
	@%p120 bra 	$L__BB0_177;
	setp.ne.s32 	%p121, %r1702, 2;
	selp.b64 	%rd379, 0, 67108864, %p121;
	and.b64  	%rd762, %rd3, %rd379;
$L__BB0_177:
	setp.eq.s32 	%p122, %r1, 0;
	or.b64  	%rd97, %rd762, %rd94;
	mov.b32 	%r1703, 0;
	@%p122 bra 	$L__BB0_179;
	shr.u64 	%rd380, %rd730, 26;
	shr.u64 	%rd381, %rd730, 27;
	shr.u64 	%rd382, %rd730, 28;
	mov.b64 	%rd383, 1;
	cvt.u32.u64 	%r950, %rd383;
	cvt.u32.u64 	%r951, %rd381;
	and.b32  	%r952, %r951, %r950;
	cvt.u32.u64 	%r953, %rd380;
	and.b32  	%r954, %r953, %r950;
	add.s32 	%r955, %r954, %r952;
	cvt.u32.u64 	%r956, %rd382;
	and.b32  	%r957, %r956, %r950;
	add.s32 	%r1703, %r955, %r957;
$L__BB0_179:
	setp.ge.u32 	%p123, %r1, %r10;
	shr.u32 	%r958, %r16, 28;
	and.b32  	%r179, %r958, 1;
	add.s32 	%r959, %r179, %r167;
	add.s32 	%r1704, %r959, %r1703;
	@%p123 bra 	$L__BB0_181;
	cvt.u32.u64 	%r960, %rd734;
	shr.u32 	%r961, %r960, 26;
	and.b32  	%r962, %r961, 1;
	add.s32 	%r963, %r1704, %r962;
	shr.u32 	%r964, %r960, 27;
	and.b32  	%r965, %r964, 1;
	add.s32 	%r966, %r963, %r965;
	shr.u32 	%r967, %r960, 28;
	and.b32  	%r968, %r967, 1;
	add.s32 	%r1704, %r966, %r968;
$L__BB0_181:
	setp.eq.s32 	%p124, %r1704, 3;
	mov.b64 	%rd763, 134217728;
	@%p124 bra 	$L__BB0_183;
	setp.ne.s32 	%p125, %r1704, 2;
	selp.b64 	%rd385, 0, 134217728, %p125;
	and.b64  	%rd763, %rd3, %rd385;
$L__BB0_183:
	setp.eq.s32 	%p126, %r1, 0;
	or.b64  	%rd100, %rd763, %rd97;
	mov.b32 	%r1705, 0;
	@%p126 bra 	$L__BB0_185;
	shr.u64 	%rd386, %rd730, 27;
	shr.u64 	%rd387, %rd730, 28;
	shr.u64 	%rd388, %rd730, 29;
	mov.b64 	%rd389, 1;
	cvt.u32.u64 	%r970, %rd389;
	cvt.u32.u64 	%r971, %rd387;
	and.b32  	%r972, %r971, %r970;
	cvt.u32.u64 	%r973, %rd386;
	and.b32  	%r974, %r973, %r970;
	add.s32 	%r975, %r974, %r972;
	cvt.u32.u64 	%r976, %rd388;
	and.b32  	%r977, %r976, %r970;
	add.s32 	%r1705, %r975, %r977;
$L__BB0_185:
	setp.ge.u32 	%p127, %r1, %r10;
	shr.u32 	%r978, %r16, 29;
	and.b32  	%r185, %r978, 1;
	add.s32 	%r979, %r185, %r173;
	add.s32 	%r1706, %r979, %r1705;
	@%p127 bra 	$L__BB0_187;
	cvt.u32.u64 	%r980, %rd734;
	shr.u32 	%r981, %r980, 27;
	and.b32  	%r982, %r981, 1;
	add.s32 	%r983, %r1706, %r982;
	shr.u32 	%r984, %r980, 28;
	and.b32  	%r985, %r984, 1;
	add.s32 	%r986, %r983, %r985;
	shr.u32 	%r987, %r980, 29;
	and.b32  	%r988, %r987, 1;
	add.s32 	%r1706, %r986, %r988;
$L__BB0_187:
	setp.eq.s32 	%p128, %r1706, 3;
	mov.b64 	%rd764, 268435456;
	@%p128 bra 	$L__BB0_189;
	setp.ne.s32 	%p129, %r1706, 2;
	selp.b64 	%rd391, 0, 268435456, %p129;
	and.b64  	%rd764, %rd3, %rd391;
$L__BB0_189:
	setp.eq.s32 	%p130, %r1, 0;
	or.b64  	%rd103, %rd764, %rd100;
	mov.b32 	%r1707, 0;
	@%p130 bra 	$L__BB0_191;
	shr.u64 	%rd392, %rd730, 28;
	shr.u64 	%rd393, %rd730, 29;
	shr.u64 	%rd394, %rd730, 30;
	mov.b64 	%rd395, 1;
	cvt.u32.u64 	%r990, %rd395;
	cvt.u32.u64 	%r991, %rd393;
	and.b32  	%r992, %r991, %r990;
	cvt.u32.u64 	%r993, %rd392;
	and.b32  	%r994, %r993, %r990;
	add.s32 	%r995, %r994, %r992;
	cvt.u32.u64 	%r996, %rd394;
	and.b32  	%r997, %r996, %r990;
	add.s32 	%r1707, %r995, %r997;
$L__BB0_191:
	setp.ge.u32 	%p131, %r1, %r10;
	shr.u32 	%r998, %r16, 30;
	and.b32  	%r191, %r998, 1;
	add.s32 	%r999, %r191, %r179;
	add.s32 	%r1708, %r999, %r1707;
	@%p131 bra 	$L__BB0_193;
	cvt.u32.u64 	%r1000, %rd734;
	shr.u32 	%r1001, %r1000, 28;
	and.b32  	%r1002, %r1001, 1;
	add.s32 	%r1003, %r1708, %r1002;
	shr.u32 	%r1004, %r1000, 29;
	and.b32  	%r1005, %r1004, 1;
	add.s32 	%r1006, %r1003, %r1005;
	shr.u32 	%r1007, %r1000, 30;
	and.b32  	%r1008, %r1007, 1;
	add.s32 	%r1708, %r1006, %r1008;
$L__BB0_193:
	setp.eq.s32 	%p132, %r1708, 3;
	mov.b64 	%rd765, 536870912;
	@%p132 bra 	$L__BB0_195;
	setp.ne.s32 	%p133, %r1708, 2;
	selp.b64 	%rd397, 0, 536870912, %p133;
	and.b64  	%rd765, %rd3, %rd397;
$L__BB0_195:
	setp.eq.s32 	%p134, %r1, 0;
	or.b64  	%rd106, %rd765, %rd103;
	mov.b32 	%r1709, 0;
	@%p134 bra 	$L__BB0_197;
	shr.u64 	%rd398, %rd730, 29;
	shr.u64 	%rd399, %rd730, 30;
	shr.u64 	%rd400, %rd730, 31;
	mov.b64 	%rd401, 1;
	cvt.u32.u64 	%r1010, %rd401;
	cvt.u32.u64 	%r1011, %rd399;
	and.b32  	%r1012, %r1011, %r1010;
	cvt.u32.u64 	%r1013, %rd398;
	and.b32  	%r1014, %r1013, %r1010;
	add.s32 	%r1015, %r1014, %r1012;
	cvt.u32.u64 	%r1016, %rd400;
	and.b32  	%r1017, %r1016, %r1010;
	add.s32 	%r1709, %r1015, %r1017;
$L__BB0_197:
	setp.ge.u32 	%p135, %r1, %r10;
	shr.u32 	%r197, %r16, 31;
	add.s32 	%r1018, %r197, %r185;
	add.s32 	%r1710, %r1018, %r1709;
	@%p135 bra 	$L__BB0_199;
	cvt.u32.u64 	%r1019, %rd734;
	shr.u32 	%r1020, %r1019, 29;
	and.b32  	%r1021, %r1020, 1;
	add.s32 	%r1022, %r1710, %r1021;
	shr.u32 	%r1023, %r1019, 30;
	and.b32  	%r1024, %r1023, 1;
	add.s32 	%r1025, %r1022, %r1024;
	shr.u32 	%r1026, %r1019, 31;
	add.s32 	%r1710, %r1025, %r1026;
$L__BB0_199:
	setp.eq.s32 	%p136, %r1710, 3;
	mov.b64 	%rd766, 1073741824;
	@%p136 bra 	$L__BB0_201;
	setp.ne.s32 	%p137, %r1710, 2;
	selp.b64 	%rd403, 0, 1073741824, %p137;
	and.b64  	%rd766, %rd3, %rd403;
$L__BB0_201:
	setp.eq.s32 	%p138, %r1, 0;
	or.b64  	%rd109, %rd766, %rd106;
	mov.b32 	%r1711, 0;
	@%p138 bra 	$L__BB0_203;
	shr.u64 	%rd404, %rd730, 30;
	shr.u64 	%rd405, %rd730, 31;
	shr.u64 	%rd406, %rd730, 32;
	mov.b64 	%rd407, 1;
	cvt.u32.u64 	%r1028, %rd407;
	cvt.u32.u64 	%r1029, %rd405;
	and.b32  	%r1030, %r1029, %r1028;
	cvt.u32.u64 	%r1031, %rd404;
	and.b32  	%r1032, %r1031, %r1028;
	add.s32 	%r1033, %r1032, %r1030;
	cvt.u32.u64 	%r1034, %rd406;
	and.b32  	%r1035, %r1034, %r1028;
	add.s32 	%r1711, %r1033, %r1035;
$L__BB0_203:
	setp.ge.u32 	%p139, %r1, %r10;
	{ .reg .b32 tmp; mov.b64 {tmp, %r1036}, %rd3; }
	and.b32  	%r203, %r1036, 1;
	add.s32 	%r1037, %r203, %r191;
	add.s32 	%r1712, %r1037, %r1711;
	@%p139 bra 	$L__BB0_205;
	cvt.u32.u64 	%r1038, %rd734;
	shr.u32 	%r1039, %r1038, 30;
	and.b32  	%r1040, %r1039, 1;
	add.s32 	%r1041, %r1712, %r1040;
	shr.u32 	%r1042, %r1038, 31;
	add.s32 	%r1043, %r1041, %r1042;
	{ .reg .b32 tmp; mov.b64 {tmp, %r1044}, %rd734; }
	and.b32  	%r1045, %r1044, 1;
	add.s32 	%r1712, %r1043, %r1045;
$L__BB0_205:
	setp.eq.s32 	%p140, %r1712, 3;
	mov.b64 	%rd767, 2147483648;
	@%p140 bra 	$L__BB0_207;
	setp.ne.s32 	%p141, %r1712, 2;
	selp.b64 	%rd409, 0, 2147483648, %p141;
	and.b64  	%rd767, %rd3, %rd409;
$L__BB0_207:
	setp.eq.s32 	%p142, %r1, 0;
	or.b64  	%rd112, %rd767, %rd109;
	mov.b32 	%r1713, 0;
	@%p142 bra 	$L__BB0_209;
	shr.u64 	%rd410, %rd730, 31;
	shr.u64 	%rd411, %rd730, 32;
	shr.u64 	%rd412, %rd730, 33;
	mov.b64 	%rd413, 1;
	cvt.u32.u64 	%r1047, %rd413;
	cvt.u32.u64 	%r1048, %rd411;
	and.b32  	%r1049, %r1048, %r1047;
	cvt.u32.u64 	%r1050, %rd410;
	and.b32  	%r1051, %r1050, %r1047;
	add.s32 	%r1052, %r1051, %r1049;
	cvt.u32.u64 	%r1053, %rd412;
	and.b32  	%r1054, %r1053, %r1047;
	add.s32 	%r1713, %r1052, %r1054;
$L__BB0_209:
	setp.ge.u32 	%p143, %r1, %r10;
	shr.u64 	%rd414, %rd3, 33;
	cvt.u32.u64 	%r1055, %rd414;
	and.b32  	%r209, %r1055, 1;
	add.s32 	%r1056, %r209, %r197;
	add.s32 	%r1714, %r1056, %r1713;
	@%p143 bra 	$L__BB0_211;
	cvt.u32.u64 	%r1057, %rd734;
	shr.u32 	%r1058, %r1057, 31;
	add.s32 	%r1059, %r1714, %r1058;
	{ .reg .b32 tmp; mov.b64 {tmp, %r1060}, %rd734; }
	and.b32  	%r1061, %r1060, 1;
	add.s32 	%r1062, %r1059, %r1061;
	shr.u64 	%rd415, %rd734, 33;
	cvt.u32.u64 	%r1063, %rd415;
	and.b32  	%r1064, %r1063, 1;
	add.s32 	%r1714, %r1062, %r1064;
$L__BB0_211:
	setp.eq.s32 	%p144, %r1714, 3;
	mov.b64 	%rd768, 4294967296;
	@%p144 bra 	$L__BB0_213;
	setp.ne.s32 	%p145, %r1714, 2;
	selp.b64 	%rd417, 0, 4294967296, %p145;
	and.b64  	%rd768, %rd3, %rd417;
$L__BB0_213:
	setp.eq.s32 	%p146, %r1, 0;
	or.b64  	%rd115, %rd768, %rd112;
	mov.b32 	%r1715, 0;
	@%p146 bra 	$L__BB0_215;
	shr.u64 	%rd418, %rd730, 32;
	shr.u64 	%rd419, %rd730, 33;
	shr.u64 	%rd420, %rd730, 34;
	mov.b64 	%rd421, 1;
	cvt.u32.u64 	%r1066, %rd421;
	cvt.u32.u64 	%r1067, %rd419;
	and.b32  	%r1068, %r1067, %r1066;
	cvt.u32.u64 	%r1069, %rd418;
	and.b32  	%r1070, %r1069, %r1066;
	add.s32 	%r1071, %r1070, %r1068;
	cvt.u32.u64 	%r1072, %rd420;
	and.b32  	%r1073, %r1072, %r1066;
	add.s32 	%r1715, %r1071, %r1073;
$L__BB0_215:
	setp.ge.u32 	%p147, %r1, %r10;
	shr.u64 	%rd422, %rd3, 34;
	cvt.u32.u64 	%r1074, %rd422;
	and.b32  	%r215, %r1074, 1;
	add.s32 	%r1075, %r215, %r203;
	add.s32 	%r1716, %r1075, %r1715;
	@%p147 bra 	$L__BB0_217;
	{ .reg .b32 tmp; mov.b64 {tmp, %r1076}, %rd734; }
	and.b32  	%r1077, %r1076, 1;
	add.s32 	%r1078, %r1716, %r1077;
	shr.u64 	%rd423, %rd734, 33;
	cvt.u32.u64 	%r1079, %rd423;
	and.b32  	%r1080, %r1079, 1;
	add.s32 	%r1081, %r1078, %r1080;
	shr.u64 	%rd424, %rd734, 34;
	cvt.u32.u64 	%r1082, %rd424;
	and.b32  	%r1083, %r1082, 1;
	add.s32 	%r1716, %r1081, %r1083;
$L__BB0_217:
	setp.eq.s32 	%p148, %r1716, 3;
	mov.b64 	%rd769, 8589934592;
	@%p148 bra 	$L__BB0_219;
	setp.ne.s32 	%p149, %r1716, 2;
	selp.b64 	%rd426, 0, 8589934592, %p149;
	and.b64  	%rd769, %rd3, %rd426;
$L__BB0_219:
	setp.eq.s32 	%p150, %r1, 0;
	or.b64  	%rd118, %rd769, %rd115;
	mov.b32 	%r1717, 0;
	@%p150 bra 	$L__BB0_221;
	shr.u64 	%rd427, %rd730, 33;
	shr.u64 	%rd428, %rd730, 34;
	shr.u64 	%rd429, %rd730, 35;
	mov.b64 	%rd430, 1;
	cvt.u32.u64 	%r1085, %rd430;
	cvt.u32.u64 	%r1086, %rd428;
	and.b32  	%r1087, %r1086, %r1085;
	cvt.u32.u64 	%r1088, %rd427;
	and.b32  	%r1089, %r1088, %r1085;
	add.s32 	%r1090, %r1089, %r1087;
	cvt.u32.u64 	%r1091, %rd429;
	and.b32  	%r1092, %r1091, %r1085;
	add.s32 	%r1717, %r1090, %r1092;
$L__BB0_221:
	setp.ge.u32 	%p151, %r1, %r10;
	shr.u64 	%rd431, %rd3, 35;
	cvt.u32.u64 	%r1093, %rd431;
	and.b32  	%r221, %r1093, 1;
	add.s32 	%r1094, %r221, %r209;
	add.s32 	%r1718, %r1094, %r1717;
	@%p151 bra 	$L__BB0_223;
	shr.u64 	%rd432, %rd734, 33;
	cvt.u32.u64 	%r1095, %rd432;
	and.b32  	%r1096, %r1095, 1;
	add.s32 	%r1097, %r1718, %r1096;
	shr.u64 	%rd433, %rd734, 34;
	cvt.u32.u64 	%r1098, %rd433;
	and.b32  	%r1099, %r1098, 1;
	add.s32 	%r1100, %r1097, %r1099;
	shr.u64 	%rd434, %rd734, 35;
	cvt.u32.u64 	%r1101, %rd434;
	and.b32  	%r1102, %r1101, 1;
	add.s32 	%r1718, %r1100, %r1102;
$L__BB0_223:
	setp.eq.s32 	%p152, %r1718, 3;
	mov.b64 	%rd770, 17179869184;
	@%p152 bra 	$L__BB0_225;
	setp.ne.s32 	%p153, %r1718, 2;
	selp.b64 	%rd436, 0, 17179869184, %p153;
	and.b64  	%rd770, %rd3, %rd436;
$L__BB0_225:
	setp.eq.s32 	%p154, %r1, 0;
	or.b64  	%rd121, %rd770, %rd118;
	mov.b32 	%r1719, 0;
	@%p154 bra 	$L__BB0_227;
	shr.u64 	%rd437, %rd730, 34;
	shr.u64 	%rd438, %rd730, 35;
	shr.u64 	%rd439, %rd730, 36;
	mov.b64 	%rd440, 1;
	cvt.u32.u64 	%r1104, %rd440;
	cvt.u32.u64 	%r1105, %rd438;
	and.b32  	%r1106, %r1105, %r1104;
	cvt.u32.u64 	%r1107, %rd437;
	and.b32  	%r1108, %r1107, %r1104;
	add.s32 	%r1109, %r1108, %r1106;
	cvt.u32.u64 	%r1110, %rd439;
	and.b32  	%r1111, %r1110, %r1104;
	add.s32 	%r1719, %r1109, %r1111;
$L__BB0_227:
	setp.ge.u32 	%p155, %r1, %r10;
	shr.u64 	%rd441, %rd3, 36;
	cvt.u32.u64 	%r1112, %rd441;
	and.b32  	%r227, %r1112, 1;
	add.s32 	%r1113, %r227, %r215;
	add.s32 	%r1720, %r1113, %r1719;
	@%p155 bra 	$L__BB0_229;
	shr.u64 	%rd442, %rd734, 34;
	cvt.u32.u64 	%r1114, %rd442;
	and.b32  	%r1115, %r1114, 1;
	add.s32 	%r1116, %r1720, %r1115;
	shr.u64 	%rd443, %rd734, 35;
	cvt.u32.u64 	%r1117, %rd443;
	and.b32  	%r1118, %r1117, 1;
	add.s32 	%r1119, %r1116, %r1118;
	shr.u64 	%rd444, %rd734, 36;
	cvt.u32.u64 	%r1120, %rd444;
	and.b32  	%r1121, %r1120, 1;
	add.s32 	%r1720, %r1119, %r1121;
$L__BB0_229:
	setp.eq.s32 	%p156, %r1720, 3;
	mov.b64 	%rd771, 34359738368;
	@%p156 bra 	$L__BB0_231;
	setp.ne.s32 	%p157, %r1720, 2;
	selp.b64 	%rd446, 0, 34359738368, %p157;
	and.b64  	%rd771, %rd3, %rd446;
$L__BB0_231:
	setp.eq.s32 	%p158, %r1, 0;
	or.b64  	%rd124, %rd771, %rd121;
	mov.b32 	%r1721, 0;
	@%p158 bra 	$L__BB0_233;
	shr.u64 	%rd447, %rd730, 35;
	shr.u64 	%rd448, %rd730, 36;
	shr.u64 	%rd449, %rd730, 37;
	mov.b64 	%rd450, 1;
	cvt.u32.u64 	%r1123, %rd450;
	cvt.u32.u64 	%r1124, %rd448;
	and.b32  	%r1125, %r1124, %r1123;
	cvt.u32.u64 	%r1126, %rd447;
	and.b32  	%r1127, %r1126, %r1123;
	add.s32 	%r1128, %r1127, %r1125;
	cvt.u32.u64 	%r1129, %rd449;
	and.b32  	%r1130, %r1129, %r1123;
	add.s32 	%r1721, %r1128, %r1130;
$L__BB0_233:
	setp.ge.u32 	%p159, %r1, %r10;
	shr.u64 	%rd451, %rd3, 37;
	cvt.u32.u64 	%r1131, %rd451;
	and.b32  	%r233, %r1131, 1;
	add.s32 	%r1132, %r233, %r221;
	add.s32 	%r1722, %r1132, %r1721;
	@%p159 bra 	$L__BB0_235;
	shr.u64 	%rd452, %rd734, 35;
	cvt.u32.u64 	%r1133, %rd452;
	and.b32  	%r1134, %r1133, 1;
	add.s32 	%r1135, %r1722, %r1134;
	shr.u64 	%rd453, %rd734, 36;
	cvt.u32.u64 	%r1136, %rd453;
	and.b32  	%r1137, %r1136, 1;
	add.s32 	%r1138, %r1135, %r1137;
	shr.u64 	%rd454, %rd734, 37;
	cvt.u32.u64 	%r1139, %rd454;
	and.b32  	%r1140, %r1139, 1;
	add.s32 	%r1722, %r1138, %r1140;
$L__BB0_235:
	setp.eq.s32 	%p160, %r1722, 3;
	mov.b64 	%rd772, 68719476736;
	@%p160 bra 	$L__BB0_237;
	setp.ne.s32 	%p161, %r1722, 2;
	selp.b64 	%rd456, 0, 68719476736, %p161;
	and.b64  	%rd772, %rd3, %rd456;
$L__BB0_237:
	setp.eq.s32 	%p162, %r1, 0;
	or.b64  	%rd127, %rd772, %rd124;
	mov.b32 	%r1723, 0;
	@%p162 bra 	$L__BB0_239;
	shr.u64 	%rd457, %rd730, 36;
	shr.u64 	%rd458, %rd730, 37;
	shr.u64 	%rd459, %rd730, 38;
	mov.b64 	%rd460, 1;
	cvt.u32.u64 	%r1142, %rd460;
	cvt.u32.u64 	%r1143, %rd458;
	and.b32  	%r1144, %r1143, %r1142;
	cvt.u32.u64 	%r1145, %rd457;
	and.b32  	%r1146, %r1145, %r1142;
	add.s32 	%r1147, %r1146, %r1144;
	cvt.u32.u64 	%r1148, %rd459;
	and.b32  	%r1149, %r1148, %r1142;
	add.s32 	%r1723, %r1147, %r1149;
$L__BB0_239:
	setp.ge.u32 	%p163, %r1, %r10;
	shr.u64 	%rd461, %rd3, 38;
	cvt.u32.u64 	%r1150, %rd461;
	and.b32  	%r239, %r1150, 1;
	add.s32 	%r1151, %r239, %r227;
	add.s32 	%r1724, %r1151, %r1723;
	@%p163 bra 	$L__BB0_241;
	shr.u64 	%rd462, %rd734, 36;
	cvt.u32.u64 	%r1152, %rd462;
	and.b32  	%r1153, %r1152, 1;
	add.s32 	%r1154, %r1724, %r1153;
	shr.u64 	%rd463, %rd734, 37;
	cvt.u32.u64 	%r1155, %rd463;
	and.b32  	%r1156, %r1155, 1;
	add.s32 	%r1157, %r1154, %r1156;
	shr.u64 	%rd464, %rd734, 38;
	cvt.u32.u64 	%r1158, %rd464;
	and.b32  	%r1159, %r1158, 1;
	add.s32 	%r1724, %r1157, %r1159;
$L__BB0_241:
	setp.eq.s32 	%p164, %r1724, 3;
	mov.b64 	%rd773, 137438953472;
	@%p164 bra 	$L__BB0_243;
	setp.ne.s32 	%p165, %r1724, 2;
	selp.b64 	%rd466, 0, 137438953472, %p165;
	and.b64  	%rd773, %rd3, %rd466;
$L__BB0_243:
	setp.eq.s32 	%p166, %r1, 0;
	or.b64  	%rd130, %rd773, %rd127;
	mov.b32 	%r1725, 0;
	@%p166 bra 	$L__BB0_245;
	shr.u64 	%rd467, %rd730, 37;
	shr.u64 	%rd468, %rd730, 38;
	shr.u64 	%rd469, %rd730, 39;
	mov.b64 	%rd470, 1;
	cvt.u32.u64 	%r1161, %rd470;
	cvt.u32.u64 	%r1162, %rd468;
	and.b32  	%r1163, %r1162, %r1161;
	cvt.u32.u64 	%r1164, %rd467;
	and.b32  	%r1165, %r1164, %r1161;
	add.s32 	%r1166, %r1165, %r1163;
	cvt.u32.u64 	%r1167, %rd469;
	and.b32  	%r1168, %r1167, %r1161;
	add.s32 	%r1725, %r1166, %r1168;
$L__BB0_245:
	setp.ge.u32 	%p167, %r1, %r10;
	shr.u64 	%rd471, %rd3, 39;
	cvt.u32.u64 	%r1169, %rd471;
	and.b32  	%r245, %r1169, 1;
	add.s32 	%r1170, %r245, %r233;
	add.s32 	%r1726, %r1170, %r1725;
	@%p167 bra 	$L__BB0_247;
	shr.u64 	%rd472, %rd734, 37;
	cvt.u32.u64 	%r1171, %rd472;
	and.b32  	%r1172, %r1171, 1;
	add.s32 	%r1173, %r1726, %r1172;
	shr.u64 	%rd473, %rd734, 38;
	cvt.u32.u64 	%r1174, %rd473;
	and.b32  	%r1175, %r1174, 1;
	add.s32 	%r1176, %r1173, %r1175;
	shr.u64 	%rd474, %rd734, 39;
	cvt.u32.u64 	%r1177, %rd474;
	and.b32  	%r1178, %r1177, 1;
	add.s32 	%r1726, %r1176, %r1178;
$L__BB0_247:
	setp.eq.s32 	%p168, %r1726, 3;
	mov.b64 	%rd774, 274877906944;
	@%p168 bra 	$L__BB0_249;
	setp.ne.s32 	%p169, %r1726, 2;
	selp.b64 	%rd476, 0, 274877906944, %p169;
	and.b64  	%rd774, %rd3, %rd476;
$L__BB0_249:
	setp.eq.s32 	%p170, %r1, 0;
	or.b64  	%rd133, %rd774, %rd130;
	mov.b32 	%r1727, 0;
	@%p170 bra 	$L__BB0_251;
	shr.u64 	%rd477, %rd730, 38;
	shr.u64 	%rd478, %rd730, 39;
	shr.u64 	%rd479, %rd730, 40;
	mov.b64 	%rd480, 1;
	cvt.u32.u64 	%r1180, %rd480;
	cvt.u32.u64 	%r1181, %rd478;
	and.b32  	%r1182, %r1181, %r1180;
	cvt.u32.u64 	%r1183, %rd477;
	and.b32  	%r1184, %r1183, %r1180;
	add.s32 	%r1185, %r1184, %r1182;
	cvt.u32.u64 	%r1186, %rd479;
	and.b32  	%r1187, %r1186, %r1180;
	add.s32 	%r1727, %r1185, %r1187;
$L__BB0_251:
	setp.ge.u32 	%p171, %r1, %r10;
	shr.u64 	%rd481, %rd3, 40;
	cvt.u32.u64 	%r1188, %rd481;
	and.b32  	%r251, %r1188, 1;
	add.s32 	%r1189, %r251, %r239;
	add.s32 	%r1728, %r1189, %r1727;
	@%p171 bra 	$L__BB0_253;
	shr.u64 	%rd482, %rd734, 38;
	cvt.u32.u64 	%r1190, %rd482;
	and.b32  	%r1191, %r1190, 1;
	add.s32 	%r1192, %r1728, %r1191;
	shr.u64 	%rd483, %rd734, 39;
	cvt.u32.u64 	%r1193, %rd483;
	and.b32  	%r1194, %r1193, 1;
	add.s32 	%r1195, %r1192, %r1194;
	shr.u64 	%rd484, %rd734, 40;
	cvt.u32.u64 	%r1196, %rd484;
	and.b32  	%r1197, %r1196, 1;
	add.s32 	%r1728, %r1195, %r1197;
$L__BB0_253:
	setp.eq.s32 	%p172, %r1728, 3;
	mov.b64 	%rd775, 549755813888;
	@%p172 bra 	$L__BB0_255;
	setp.ne.s32 	%p173, %r1728, 2;
	selp.b64 	%rd486, 0, 549755813888, %p173;
	and.b64  	%rd775, %rd3, %rd486;
$L__BB0_255:
	setp.eq.s32 	%p174, %r1, 0;
	or.b64  	%rd136, %rd775, %rd133;
	mov.b32 	%r1729, 0;
	@%p174 bra 	$L__BB0_257;
	shr.u64 	%rd487, %rd730, 39;
	shr.u64 	%rd488, %rd730, 40;
	shr.u64 	%rd489, %rd730, 41;
	mov.b64 	%rd490, 1;
	cvt.u32.u64 	%r1199, %rd490;
	cvt.u32.u64 	%r1200, %rd488;
	and.b32  	%r1201, %r1200, %r1199;
	cvt.u32.u64 	%r1202, %rd487;
	and.b32  	%r1203, %r1202, %r1199;
	add.s32 	%r1204, %r1203, %r1201;
	cvt.u32.u64 	%r1205, %rd489;
	and.b32  	%r1206, %r1205, %r1199;
	add.s32 	%r1729, %r1204, %r1206;
$L__BB0_257:
	setp.ge.u32 	%p175, %r1, %r10;
	shr.u64 	%rd491, %rd3, 41;
	cvt.u32.u64 	%r1207, %rd491;
	and.b32  	%r257, %r1207, 1;
	add.s32 	%r1208, %r257, %r245;
	add.s32 	%r1730, %r1208, %r1729;
	@%p175 bra 	$L__BB0_259;
	shr.u64 	%rd492, %rd734, 39;
	cvt.u32.u64 	%r1209, %rd492;
	and.b32  	%r1210, %r1209, 1;
	add.s32 	%r1211, %r1730, %r1210;
	shr.u64 	%rd493, %rd734, 40;
	cvt.u32.u64 	%r1212, %rd493;
	and.b32  	%r1213, %r1212, 1;
	add.s32 	%r1214, %r1211, %r1213;
	shr.u64 	%rd494, %rd734, 41;
	cvt.u32.u64 	%r1215, %rd494;
	and.b32  	%r1216, %r1215, 1;
	add.s32 	%r1730, %r1214, %r1216;
$L__BB0_259:
	setp.eq.s32 	%p176, %r1730, 3;
	mov.b64 	%rd776, 1099511627776;
	@%p176 bra 	$L__BB0_261;
	setp.ne.s32 	%p177, %r1730, 2;
	selp.b64 	%rd496, 0, 1099511627776, %p177;
	and.b64  	%rd776, %rd3, %rd496;
$L__BB0_261:
	setp.eq.s32 	%p178, %r1, 0;
	or.b64  	%rd139, %rd776, %rd136;
	mov.b32 	%r1731, 0;
	@%p178 bra 	$L__BB0_263;
	shr.u64 	%rd497, %rd730, 40;
	shr.u64 	%rd498, %rd730, 41;
	shr.u64 	%rd499, %rd730, 42;
	mov.b64 	%rd500, 1;
	cvt.u32.u64 	%r1218, %rd500;
	cvt.u32.u64 	%r1219, %rd498;
	and.b32  	%r1220, %r1219, %r1218;
	cvt.u32.u64 	%r1221, %rd497;
	and.b32  	%r1222, %r1221, %r1218;
	add.s32 	%r1223, %r1222, %r1220;
	cvt.u32.u64 	%r1224, %rd499;
	and.b32  	%r1225, %r1224, %r1218;
	add.s32 	%r1731, %r1223, %r1225;
$L__BB0_263:
	setp.ge.u32 	%p179, %r1, %r10;
	shr.u64 	%rd501, %rd3, 42;
	cvt.u32.u64 	%r1226, %rd501;
	and.b32  	%r263, %r1226, 1;
	add.s32 	%r1227, %r263, %r251;
	add.s32 	%r1732, %r1227, %r1731;
	@%p179 bra 	$L__BB0_265;
	shr.u64 	%rd502, %rd734, 40;
	cvt.u32.u64 	%r1228, %rd502;
	and.b32  	%r1229, %r1228, 1;
	add.s32 	%r1230, %r1732, %r1229;
	shr.u64 	%rd503, %rd734, 41;
	cvt.u32.u64 	%r1231, %rd503;
	and.b32  	%r1232, %r1231, 1;
	add.s32 	%r1233, %r1230, %r1232;
	shr.u64 	%rd504, %rd734, 42;
	cvt.u32.u64 	%r1234, %rd504;
	and.b32  	%r1235, %r1234, 1;
	add.s32 	%r1732, %r1233, %r1235;
$L__BB0_265:
	setp.eq.s32 	%p180, %r1732, 3;
	mov.b64 	%rd777, 2199023255552;
	@%p180 bra 	$L__BB0_267;
	setp.ne.s32 	%p181, %r1732, 2;
	selp.b64 	%rd506, 0, 2199023255552, %p181;
	and.b64  	%rd777, %rd3, %rd506;
$L__BB0_267:
	setp.eq.s32 	%p182, %r1, 0;
	or.b64  	%rd142, %rd777, %rd139;
	mov.b32 	%r1733, 0;
	@%p182 bra 	$L__BB0_269;
	shr.u64 	%rd507, %rd730, 41;
	shr.u64 	%rd508, %rd730, 42;
	shr.u64 	%rd509, %rd730, 43;
	mov.b64 	%rd510, 1;
	cvt.u32.u64 	%r1237, %rd510;
	cvt.u32.u64 	%r1238, %rd508;
	and.b32  	%r1239, %r1238, %r1237;
	cvt.u32.u64 	%r1240, %rd507;
	and.b32  	%r1241, %r1240, %r1237;
	add.s32 	%r1242, %r1241, %r1239;
	cvt.u32.u64 	%r1243, %rd509;
	and.b32  	%r1244, %r1243, %r1237;
	add.s32 	%r1733, %r1242, %r1244;
$L__BB0_269:
	setp.ge.u32 	%p183, %r1, %r10;
	shr.u64 	%rd511, %rd3, 43;
	cvt.u32.u64 	%r1245, %rd511;
	and.b32  	%r269, %r1245, 1;
	add.s32 	%r1246, %r269, %r257;
	add.s32 	%r1734, %r1246, %r1733;
	@%p183 bra 	$L__BB0_271;
	shr.u64 	%rd512, %rd734, 41;
	cvt.u32.u64 	%r1247, %rd512;
	and.b32  	%r1248, %r1247, 1;
	add.s32 	%r1249, %r1734, %r1248;
	shr.u64 	%rd513, %rd734, 42;
	cvt.u32.u64 	%r1250, %rd513;
	and.b32  	%r1251, %r1250, 1;
	add.s32 	%r1252, %r1249, %r1251;
	shr.u64 	%rd514, %rd734, 43;
	cvt.u32.u64 	%r1253, %rd514;
	and.b32  	%r1254, %r1253, 1;
	add.s32 	%r1734, %r1252, %r1254;
$L__BB0_271:
	setp.eq.s32 	%p184, %r1734, 3;
	mov.b64 	%rd778, 4398046511104;
	@%p184 bra 	$L__BB0_273;
	setp.ne.s32 	%p185, %r1734, 2;
	selp.b64 	%rd516, 0, 4398046511104, %p185;
	and.b64  	%rd778, %rd3, %rd516;
$L__BB0_273:
	setp.eq.s32 	%p186, %r1, 0;
	or.b64  	%rd145, %rd778, %rd142;
	mov.b32 	%r1735, 0;
	@%p186 bra 	$L__BB0_275;
	shr.u64 	%rd517, %rd730, 42;
	shr.u64 	%rd518, %rd730, 43;
	shr.u64 	%rd519, %rd730, 44;
	mov.b64 	%rd520, 1;
	cvt.u32.u64 	%r1256, %rd520;
	cvt.u32.u64 	%r1257, %rd518;
	and.b32  	%r1258, %r1257, %r1256;
	cvt.u32.u64 	%r1259, %rd517;
	and.b32  	%r1260, %r1259, %r1256;
	add.s32 	%r1261, %r1260, %r1258;
	cvt.u32.u64 	%r1262, %rd519;
	and.b32  	%r1263, %r1262, %r1256;
	add.s32 	%r1735, %r1261, %r1263;
$L__BB0_275:
	setp.ge.u32 	%p187, %r1, %r10;
	shr.u64 	%rd521, %rd3, 44;
	cvt.u32.u64 	%r1264, %rd521;
	and.b32  	%r275, %r1264, 1;
	add.s32 	%r1265, %r275, %r263;
	add.s32 	%r1736, %r1265, %r1735;
	@%p187 bra 	$L__BB0_277;
	shr.u64 	%rd522, %rd734, 42;
	cvt.u32.u64 	%r1266, %rd522;
	and.b32  	%r1267, %r1266, 1;
	add.s32 	%r1268, %r1736, %r1267;
	shr.u64 	%rd523, %rd734, 43;
	cvt.u32.u64 	%r1269, %rd523;
	and.b32  	%r1270, %r1269, 1;
	add.s32 	%r1271, %r1268, %r1270;
	shr.u64 	%rd524, %rd734, 44;
	cvt.u32.u64 	%r1272, %rd524;
	and.b32  	%r1273, %r1272, 1;
	add.s32 	%r1736, %r1271, %r1273;
$L__BB0_277:
	setp.eq.s32 	%p188, %r1736, 3;
	mov.b64 	%rd779, 8796093022208;
	@%p188 bra 	$L__BB0_279;
	setp.ne.s32 	%p189, %r1736, 2;
	selp.b64 	%rd526, 0, 8796093022208, %p189;
	and.b64  	%rd779, %rd3, %rd526;
$L__BB0_279:
	setp.eq.s32 	%p190, %r1, 0;
	or.b64  	%rd148, %rd779, %rd145;
	mov.b32 	%r1737, 0;
	@%p190 bra 	$L__BB0_281;
	shr.u64 	%rd527, %rd730, 43;
	shr.u64 	%rd528, %rd730, 44;
	shr.u64 	%rd529, %rd730, 45;
	mov.b64 	%rd530, 1;
	cvt.u32.u64 	%r1275, %rd530;
	cvt.u32.u64 	%r1276, %rd528;
	and.b32  	%r1277, %r1276, %r1275;
	cvt.u32.u64 	%r1278, %rd527;
	and.b32  	%r1279, %r1278, %r1275;
	add.s32 	%r1280, %r1279, %r1277;
	cvt.u32.u64 	%r1281, %rd529;
	and.b32  	%r1282, %r1281, %r1275;
	add.s32 	%r1737, %r1280, %r1282;
$L__BB0_281:
	setp.ge.u32 	%p191, %r1, %r10;
	shr.u64 	%rd531, %rd3, 45;
	cvt.u32.u64 	%r1283, %rd531;
	and.b32  	%r281, %r1283, 1;
	add.s32 	%r1284, %r281, %r269;
	add.s32 	%r1738, %r1284, %r1737;
	@%p191 bra 	$L__BB0_283;
	shr.u64 	%rd532, %rd734, 43;
	cvt.u32.u64 	%r1285, %rd532;
	and.b32  	%r1286, %r1285, 1;
	add.s32 	%r1287, %r1738, %r1286;
	shr.u64 	%rd533, %rd734, 44;
	cvt.u32.u64 	%r1288, %rd533;
	and.b32  	%r1289, %r1288, 1;
	add.s32 	%r1290, %r1287, %r1289;
	shr.u64 	%rd534, %rd734, 45;
	cvt.u32.u64 	%r1291, %rd534;
	and.b32  	%r1292, %r1291, 1;
	add.s32 	%r1738, %r1290, %r1292;
$L__BB0_283:
	setp.eq.s32 	%p192, %r1738, 3;
	mov.b64 	%rd780, 17592186044416;
	@%p192 bra 	$L__BB0_285;
	setp.ne.s32 	%p193, %r1738, 2;
	selp.b64 	%rd536, 0, 17592186044416, %p193;
	and.b64  	%rd780, %rd3, %rd536;
$L__BB0_285:
	setp.eq.s32 	%p194, %r1, 0;
	or.b64  	%rd151, %rd780, %rd148;
	mov.b32 	%r1739, 0;
	@%p194 bra 	$L__BB0_287;
	shr.u64 	%rd537, %rd730, 44;
	shr.u64 	%rd538, %rd730, 45;
	shr.u64 	%rd539, %rd730, 46;
	mov.b64 	%rd540, 1;
	cvt.u32.u64 	%r1294, %rd540;
	cvt.u32.u64 	%r1295, %rd538;
	and.b32  	%r1296, %r1295, %r1294;
	cvt.u32.u64 	%r1297, %rd537;
	and.b32  	%r1298, %r1297, %r1294;
	add.s32 	%r1299, %r1298, %r1296;
	cvt.u32.u64 	%r1300, %rd539;
	and.b32  	%r1301, %r1300, %r1294;
	add.s32 	%r1739, %r1299, %r1301;
$L__BB0_287:
	setp.ge.u32 	%p195, %r1, %r10;
	shr.u64 	%rd541, %rd3, 46;
	cvt.u32.u64 	%r1302, %rd541;
	and.b32  	%r287, %r1302, 1;
	add.s32 	%r1303, %r287, %r275;
	add.s32 	%r1740, %r1303, %r1739;
	@%p195 bra 	$L__BB0_289;
	shr.u64 	%rd542, %rd734, 44;
	cvt.u32.u64 	%r1304, %rd542;
	and.b32  	%r1305, %r1304, 1;
	add.s32 	%r1306, %r1740, %r1305;
	shr.u64 	%rd543, %rd734, 45;
	cvt.u32.u64 	%r1307, %rd543;
	and.b32  	%r1308, %r1307, 1;
	add.s32 	%r1309, %r1306, %r1308;
	shr.u64 	%rd544, %rd734, 46;
	cvt.u32.u64 	%r1310, %rd544;
	and.b32  	%r1311, %r1310, 1;
	add.s32 	%r1740, %r1309, %r1311;
$L__BB0_289:
	setp.eq.s32 	%p196, %r1740, 3;
	mov.b64 	%rd781, 35184372088832;
	@%p196 bra 	$L__BB0_291;
	setp.ne.s32 	%p197, %r1740, 2;
	selp.b64 	%rd546, 0, 35184372088832, %p197;
	and.b64  	%rd781, %rd3, %rd546;
$L__BB0_291:
	setp.eq.s32 	%p198, %r1, 0;
	or.b64  	%rd154, %rd781, %rd151;
	mov.b32 	%r1741, 0;
	@%p198 bra 	$L__BB0_293;
	shr.u64 	%rd547, %rd730, 45;
	shr.u64 	%rd548, %rd730, 46;
	shr.u64 	%rd549, %rd730, 47;
	mov.b64 	%rd550, 1;
	cvt.u32.u64 	%r1313, %rd550;
	cvt.u32.u64 	%r1314, %rd548;
	and.b32  	%r1315, %r1314, %r1313;
	cvt.u32.u64 	%r1316, %rd547;
	and.b32  	%r1317, %r1316, %r1313;
	add.s32 	%r1318, %r1317, %r1315;
	cvt.u32.u64 	%r1319, %rd549;
	and.b32  	%r1320, %r1319, %r1313;
	add.s32 	%r1741, %r1318, %r1320;
$L__BB0_293:
	setp.ge.u32 	%p199, %r1, %r10;
	shr.u64 	%rd551, %rd3, 47;
	cvt.u32.u64 	%r1321, %rd551;
	and.b32  	%r293, %r1321, 1;
	add.s32 	%r1322, %r293, %r281;
	add.s32 	%r1742, %r1322, %r1741;
	@%p199 bra 	$L__BB0_295;
	shr.u64 	%rd552, %rd734, 45;
	cvt.u32.u64 	%r1323, %rd552;
	and.b32  	%r1324, %r1323, 1;
	add.s32 	%r1325, %r1742, %r1324;
	shr.u64 	%rd553, %rd734, 46;
	cvt.u32.u64 	%r1326, %rd553;
	and.b32  	%r1327, %r1326, 1;
	add.s32 	%r1328, %r1325, %r1327;
	shr.u64 	%rd554, %rd734, 47;
	cvt.u32.u64 	%r1329, %rd554;
	and.b32  	%r1330, %r1329, 1;
	add.s32 	%r1742, %r1328, %r1330;
$L__BB0_295:
	setp.eq.s32 	%p200, %r1742, 3;
	mov.b64 	%rd782, 70368744177664;
	@%p200 bra 	$L__BB0_297;
	setp.ne.s32 	%p201, %r1742, 2;
	selp.b64 	%rd556, 0, 70368744177664, %p201;
	and.b64  	%rd782, %rd3, %rd556;
$L__BB0_297:
	setp.eq.s32 	%p202, %r1, 0;
	or.b64  	%rd157, %rd782, %rd154;
	mov.b32 	%r1743, 0;
	@%p202 bra 	$L__BB0_299;
	shr.u64 	%rd557, %rd730, 46;
	shr.u64 	%rd558, %rd730, 47;
	shr.u64 	%rd559, %rd730, 48;
	mov.b64 	%rd560, 1;
	cvt.u32.u64 	%r1332, %rd560;
	cvt.u32.u64 	%r1333, %rd558;
	and.b32  	%r1334, %r1333, %r1332;
	cvt.u32.u64 	%r1335, %rd557;
	and.b32  	%r1336, %r1335, %r1332;
	add.s32 	%r1337, %r1336, %r1334;
	cvt.u32.u64 	%r1338, %rd559;
	and.b32  	%r1339, %r1338, %r1332;
	add.s32 	%r1743, %r1337, %r1339;
$L__BB0_299:
	setp.ge.u32 	%p203, %r1, %r10;
	shr.u64 	%rd561, %rd3, 48;
	cvt.u32.u64 	%r1340, %rd561;
	and.b32  	%r299, %r1340, 1;
	add.s32 	%r1341, %r299, %r287;
	add.s32 	%r1744, %r1341, %r1743;
	@%p203 bra 	$L__BB0_301;
	shr.u64 	%rd562, %rd734, 46;
	cvt.u32.u64 	%r1342, %rd562;
	and.b32  	%r1343, %r1342, 1;
	add.s32 	%r1344, %r1744, %r1343;
	shr.u64 	%rd563, %rd734, 47;
	cvt.u32.u64 	%r1345, %rd563;
	and.b32  	%r1346, %r1345, 1;
	add.s32 	%r1347, %r1344, %r1346;
	shr.u64 	%rd564, %rd734, 48;
	cvt.u32.u64 	%r1348, %rd564;
	and.b32  	%r1349, %r1348, 1;
	add.s32 	%r1744, %r1347, %r1349;
$L__BB0_301:
	setp.eq.s32 	%p204, %r1744, 3;
	mov.b64 	%rd783, 140737488355328;
	@%p204 bra 	$L__BB0_303;
	setp.ne.s32 	%p205, %r1744, 2;
	selp.b64 	%rd566, 0, 140737488355328, %p205;
	and.b64  	%rd783, %rd3, %rd566;
$L__BB0_303:
	setp.eq.s32 	%p206, %r1, 0;
	or.b64  	%rd160, %rd783, %rd157;
	mov.b32 	%r1745, 0;
	@%p206 bra 	$L__BB0_305;
	shr.u64 	%rd567, %rd730, 47;
	shr.u64 	%rd568, %rd730, 48;
	shr.u64 	%rd569, %rd730, 49;
	mov.b64 	%rd570, 1;
	cvt.u32.u64 	%r1351, %rd570;
	cvt.u32.u64 	%r1352, %rd568;
	and.b32  	%r1353, %r1352, %r1351;
	cvt.u32.u64 	%r1354, %rd567;
	and.b32  	%r1355, %r1354, %r1351;
	add.s32 	%r1356, %r1355, %r1353;
	cvt.u32.u64 	%r1357, %rd569;
	and.b32  	%r1358, %r1357, %r1351;
	add.s32 	%r1745, %r1356, %r1358;
$L__BB0_305:
	setp.ge.u32 	%p207, %r1, %r10;
	shr.u64 	%rd571, %rd3, 49;
	cvt.u32.u64 	%r1359, %rd571;
	and.b32  	%r305, %r1359, 1;
	add.s32 	%r1360, %r305, %r293;
	add.s32 	%r1746, %r1360, %r1745;
	@%p207 bra 	$L__BB0_307;
	shr.u64 	%rd572, %rd734, 47;
	cvt.u32.u64 	%r1361, %rd572;
	and.b32  	%r1362, %r1361, 1;
	add.s32 	%r1363, %r1746, %r1362;
	shr.u64 	%rd573, %rd734, 48;
	cvt.u32.u64 	%r1364, %rd573;
	and.b32  	%r1365, %r1364, 1;
	add.s32 	%r1366, %r1363, %r1365;
	shr.u64 	%rd574, %rd734, 49;
	cvt.u32.u64 	%r1367, %rd574;
	and.b32  	%r1368, %r1367, 1;
	add.s32 	%r1746, %r1366, %r1368;
$L__BB0_307:
	setp.eq.s32 	%p208, %r1746, 3;
	mov.b64 	%rd784, 281474976710656;
	@%p208 bra 	$L__BB0_309;
	setp.ne.s32 	%p209, %r1746, 2;
	selp.b64 	%rd576, 0, 281474976710656, %p209;
	and.b64  	%rd784, %rd3, %rd576;
$L__BB0_309:
	setp.eq.s32 	%p210, %r1, 0;
	or.b64  	%rd163, %rd784, %rd160;
	mov.b32 	%r1747, 0;
	@%p210 bra 	$L__BB0_311;
	shr.u64 	%rd577, %rd730, 48;
	shr.u64 	%rd578, %rd730, 49;
	shr.u64 	%rd579, %rd730, 50;
	mov.b64 	%rd580, 1;
	cvt.u32.u64 	%r1370, %rd580;
	cvt.u32.u64 	%r1371, %rd578;
	and.b32  	%r1372, %r1371, %r1370;
	cvt.u32.u64 	%r1373, %rd577;
	and.b32  	%r1374, %r1373, %r1370;
	add.s32 	%r1375, %r1374, %r1372;
	cvt.u32.u64 	%r1376, %rd579;
	and.b32  	%r1377, %r1376, %r1370;
	add.s32 	%r1747, %r1375, %r1377;
$L__BB0_311:
	setp.ge.u32 	%p211, %r1, %r10;
	shr.u64 	%rd581, %rd3, 50;
	cvt.u32.u64 	%r1378, %rd581;
	and.b32  	%r311, %r1378, 1;
	add.s32 	%r1379, %r311, %r299;
	add.s32 	%r1748, %r1379, %r1747;
	@%p211 bra 	$L__BB0_313;
	shr.u64 	%rd582, %rd734, 48;
	cvt.u32.u64 	%r1380, %rd582;
	and.b32  	%r1381, %r1380, 1;
	add.s32 	%r1382, %r1748, %r1381;
	shr.u64 	%rd583, %rd734, 49;
	cvt.u32.u64 	%r1383, %rd583;
	and.b32  	%r1384, %r1383, 1;
	add.s32 	%r1385, %r1382, %r1384;
	shr.u64 	%rd584, %rd734, 50;
	cvt.u32.u64 	%r1386, %rd584;
	and.b32  	%r1387, %r1386, 1;
	add.s32 	%r1748, %r1385, %r1387;
$L__BB0_313:
	setp.eq.s32 	%p212, %r1748, 3;
	mov.b64 	%rd785, 562949953421312;
	@%p212 bra 	$L__BB0_315;
	setp.ne.s32 	%p213, %r1748, 2;
	selp.b64 	%rd586, 0, 562949953421312, %p213;
	and.b64  	%rd785, %rd3, %rd586;
$L__BB0_315:
	setp.eq.s32 	%p214, %r1, 0;
	or.b64  	%rd166, %rd785, %rd163;
	mov.b32 	%r1749, 0;
	@%p214 bra 	$L__BB0_317;
	shr.u64 	%rd587, %rd730, 49;
	shr.u64 	%rd588, %rd730, 50;
	shr.u64 	%rd589, %rd730, 51;
	mov.b64 	%rd590, 1;
	cvt.u32.u64 	%r1389, %rd590;
	cvt.u32.u64 	%r1390, %rd588;
	and.b32  	%r1391, %r1390, %r1389;
	cvt.u32.u64 	%r1392, %rd587;
	and.b32  	%r1393, %r1392, %r1389;
	add.s32 	%r1394, %r1393, %r1391;
	cvt.u32.u64 	%r1395, %rd589;
	and.b32  	%r1396, %r1395, %r1389;
	add.s32 	%r1749, %r1394, %r1396;
$L__BB0_317:
	setp.ge.u32 	%p215, %r1, %r10;
	shr.u64 	%rd591, %rd3, 51;
	cvt.u32.u64 	%r1397, %rd591;
	and.b32  	%r317, %r1397, 1;
	add.s32 	%r1398, %r317, %r305;
	add.s32 	%r1750, %r1398, %r1749;
	@%p215 bra 	$L__BB0_319;
	shr.u64 	%rd592, %rd734, 49;
	cvt.u32.u64 	%r1399, %rd592;
	and.b32  	%r1400, %r1399, 1;
	add.s32 	%r1401, %r1750, %r1400;
	shr.u64 	%rd593, %rd734, 50;
	cvt.u32.u64 	%r1402, %rd593;
	and.b32  	%r1403, %r1402, 1;
	add.s32 	%r1404, %r1401, %r1403;
	shr.u64 	%rd594, %rd734, 51;
	cvt.u32.u64 	%r1405, %rd594;
	and.b32  	%r1406, %r1405, 1;
	add.s32 	%r1750, %r1404, %r1406;
$L__BB0_319:
	setp.eq.s32 	%p216, %r1750, 3;
	mov.b64 	%rd786, 1125899906842624;
	@%p216 bra 	$L__BB0_321;
	setp.ne.s32 	%p217, %r1750, 2;
	selp.b64 	%rd596, 0, 1125899906842624, %p217;
	and.b64  	%rd786, %rd3, %rd596;
$L__BB0_321:
	setp.eq.s32 	%p218, %r1, 0;
	or.b64  	%rd169, %rd786, %rd166;
	mov.b32 	%r1751, 0;
	@%p218 bra 	$L__BB0_323;
	shr.u64 	%rd597, %rd730, 50;
	shr.u64 	%rd598, %rd730, 51;
	shr.u64 	%rd599, %rd730, 52;
	mov.b64 	%rd600, 1;
	cvt.u32.u64 	%r1408, %rd600;
	cvt.u32.u64 	%r1409, %rd598;
	and.b32  	%r1410, %r1409, %r1408;
	cvt.u32.u64 	%r1411, %rd597;
	and.b32  	%r1412, %r1411, %r1408;
	add.s32 	%r1413, %r1412, %r1410;
	cvt.u32.u64 	%r1414, %rd599;
	and.b32  	%r1415, %r1414, %r1408;
	add.s32 	%r1751, %r1413, %r1415;
$L__BB0_323:
	setp.ge.u32 	%p219, %r1, %r10;
	shr.u64 	%rd601, %rd3, 52;
	cvt.u32.u64 	%r1416, %rd601;
	and.b32  	%r323, %r1416, 1;
	add.s32 	%r1417, %r323, %r311;
	add.s32 	%r1752, %r1417, %r1751;
	@%p219 bra 	$L__BB0_325;
	shr.u64 	%rd602, %rd734, 50;
	cvt.u32.u64 	%r1418, %rd602;
	and.b32  	%r1419, %r1418, 1;
	add.s32 	%r1420, %r1752, %r1419;
	shr.u64 	%rd603, %rd734, 51;
	cvt.u32.u64 	%r1421, %rd603;
	and.b32  	%r1422, %r1421, 1;
	add.s32 	%r1423, %r1420, %r1422;
	shr.u64 	%rd604, %rd734, 52;
	cvt.u32.u64 	%r1424, %rd604;
	and.b32  	%r1425, %r1424, 1;
	add.s32 	%r1752, %r1423, %r1425;
$L__BB0_325:
	setp.eq.s32 	%p220, %r1752, 3;
	mov.b64 	%rd787, 2251799813685248;
	@%p220 bra 	$L__BB0_327;
	setp.ne.s32 	%p221, %r1752, 2;
	selp.b64 	%rd606, 0, 2251799813685248, %p221;
	and.b64  	%rd787, %rd3, %rd606;
$L__BB0_327:
	setp.eq.s32 	%p222, %r1, 0;
	or.b64  	%rd172, %rd787, %rd169;
	mov.b32 	%r1753, 0;
	@%p222 bra 	$L__BB0_329;
	shr.u64 	%rd607, %rd730, 51;
	shr.u64 	%rd608, %rd730, 52;
	shr.u64 	%rd609, %rd730, 53;
	mov.b64 	%rd610, 1;
	cvt.u32.u64 	%r1427, %rd610;
	cvt.u32.u64 	%r1428, %rd608;
	and.b32  	%r1429, %r1428, %r1427;
	cvt.u32.u64 	%r1430, %rd607;
	and.b32  	%r1431, %r1430, %r1427;
	add.s32 	%r1432, %r1431, %r1429;
	cvt.u32.u64 	%r1433, %rd609;
	and.b32  	%r1434, %r1433, %r1427;
	add.s32 	%r1753, %r1432, %r1434;
$L__BB0_329:
	setp.ge.u32 	%p223, %r1, %r10;
	shr.u64 	%rd611, %rd3, 53;
	cvt.u32.u64 	%r1435, %rd611;
	and.b32  	%r329, %r1435, 1;
	add.s32 	%r1436, %r329, %r317;
	add.s32 	%r1754, %r1436, %r1753;
	@%p223 bra 	$L__BB0_331;
	shr.u64 	%rd612, %rd734, 51;
	cvt.u32.u64 	%r1437, %rd612;
	and.b32  	%r1438, %r1437, 1;
	add.s32 	%r1439, %r1754, %r1438;
	shr.u64 	%rd613, %rd734, 52;
	cvt.u32.u64 	%r1440, %rd613;
	and.b32  	%r1441, %r1440, 1;
	add.s32 	%r1442, %r1439, %r1441;
	shr.u64 	%rd614, %rd734, 53;
	cvt.u32.u64 	%r1443, %rd614;
	and.b32  	%r1444, %r1443, 1;
	add.s32 	%r1754, %r1442, %r1444;
$L__BB0_331:
	setp.eq.s32 	%p224, %r1754, 3;
	mov.b64 	%rd788, 4503599627370496;
	@%p224 bra 	$L__BB0_333;
	setp.ne.s32 	%p225, %r1754, 2;
	selp.b64 	%rd616, 0, 4503599627370496, %p225;
	and.b64  	%rd788, %rd3, %rd616;
$L__BB0_333:
	setp.eq.s32 	%p226, %r1, 0;
	or.b64  	%rd175, %rd788, %rd172;
	mov.b32 	%r1755, 0;
	@%p226 bra 	$L__BB0_335;
	shr.u64 	%rd617, %rd730, 52;
	shr.u64 	%rd618, %rd730, 53;
	shr.u64 	%rd619, %rd730, 54;
	mov.b64 	%rd620, 1;
	cvt.u32.u64 	%r1446, %rd620;
	cvt.u32.u64 	%r1447, %rd618;
	and.b32  	%r1448, %r1447, %r1446;
	cvt.u32.u64 	%r1449, %rd617;
	and.b32  	%r1450, %r1449, %r1446;
	add.s32 	%r1451, %r1450, %r1448;
	cvt.u32.u64 	%r1452, %rd619;
	and.b32  	%r1453, %r1452, %r1446;
	add.s32 	%r1755, %r1451, %r1453;
$L__BB0_335:
	setp.ge.u32 	%p227, %r1, %r10;
	shr.u64 	%rd621, %rd3, 54;
	cvt.u32.u64 	%r1454, %rd621;
	and.b32  	%r335, %r1454, 1;
	add.s32 	%r1455, %r335, %r323;
	add.s32 	%r1756, %r1455, %r1755;
	@%p227 bra 	$L__BB0_337;
	shr.u64 	%rd622, %rd734, 52;
	cvt.u32.u64 	%r1456, %rd622;
	and.b32  	%r1457, %r1456, 1;
	add.s32 	%r1458, %r1756, %r1457;
	shr.u64 	%rd623, %rd734, 53;
	cvt.u32.u64 	%r1459, %rd623;
	and.b32  	%r1460, %r1459, 1;
	add.s32 	%r1461, %r1458, %r1460;
	shr.u64 	%rd624, %rd734, 54;
	cvt.u32.u64 	%r1462, %rd624;
	and.b32  	%r1463, %r1462, 1;
	add.s32 	%r1756, %r1461, %r1463;
$L__BB0_337:
	setp.eq.s32 	%p228, %r1756, 3;
	mov.b64 	%rd789, 9007199254740992;
	@%p228 bra 	$L__BB0_339;
	setp.ne.s32 	%p229, %r1756, 2;
	selp.b64 	%rd626, 0, 9007199254740992, %p229;
	and.b64  	%rd789, %rd3, %rd626;
$L__BB0_339:
	setp.eq.s32 	%p230, %r1, 0;
	or.b64  	%rd178, %rd789, %rd175;
	mov.b32 	%r1757, 0;
	@%p230 bra 	$L__BB0_341;
	shr.u64 	%rd627, %rd730, 53;
	shr.u64 	%rd628, %rd730, 54;
	shr.u64 	%rd629, %rd730, 55;
	mov.b64 	%rd630, 1;
	cvt.u32.u64 	%r1465, %rd630;
	cvt.u32.u64 	%r1466, %rd628;
	and.b32  	%r1467, %r1466, %r1465;
	cvt.u32.u64 	%r1468, %rd627;
	and.b32  	%r1469, %r1468, %r1465;
	add.s32 	%r1470, %r1469, %r1467;
	cvt.u32.u64 	%r1471, %rd629;
	and.b32  	%r1472, %r1471, %r1465;
	add.s32 	%r1757, %r1470, %r1472;
$L__BB0_341:
	setp.ge.u32 	%p231, %r1, %r10;
	shr.u64 	%rd631, %rd3, 55;
	cvt.u32.u64 	%r1473, %rd631;
	and.b32  	%r341, %r1473, 1;
	add.s32 	%r1474, %r341, %r329;
	add.s32 	%r1758, %r1474, %r1757;
	@%p231 bra 	$L__BB0_343;
	shr.u64 	%rd632, %rd734, 53;
	cvt.u32.u64 	%r1475, %rd632;
	and.b32  	%r1476, %r1475, 1;
	add.s32 	%r1477, %r1758, %r1476;
	shr.u64 	%rd633, %rd734, 54;
	cvt.u32.u64 	%r1478, %rd633;
	and.b32  	%r1479, %r1478, 1;
	add.s32 	%r1480, %r1477, %r1479;
	shr.u64 	%rd634, %rd734, 55;
	cvt.u32.u64 	%r1481, %rd634;
	and.b32  	%r1482, %r1481, 1;
	add.s32 	%r1758, %r1480, %r1482;
$L__BB0_343:
	setp.eq.s32 	%p232, %r1758, 3;
	mov.b64 	%rd790, 18014398509481984;
	@%p232 bra 	$L__BB0_345;
	setp.ne.s32 	%p233, %r1758, 2;
	selp.b64 	%rd636, 0, 18014398509481984, %p233;
	and.b64  	%rd790, %rd3, %rd636;
$L__BB0_345:
	setp.eq.s32 	%p234, %r1, 0;
	or.b64  	%rd181, %rd790, %rd178;
	mov.b32 	%r1759, 0;
	@%p234 bra 	$L__BB0_347;
	shr.u64 	%rd637, %rd730, 54;
	shr.u64 	%rd638, %rd730, 55;
	shr.u64 	%rd639, %rd730, 56;
	mov.b64 	%rd640, 1;
	cvt.u32.u64 	%r1484, %rd640;
	cvt.u32.u64 	%r1485, %rd638;
	and.b32  	%r1486, %r1485, %r1484;
	cvt.u32.u64 	%r1487, %rd637;
	and.b32  	%r1488, %r1487, %r1484;
	add.s32 	%r1489, %r1488, %r1486;
	cvt.u32.u64 	%r1490, %rd639;
	and.b32  	%r1491, %r1490, %r1484;
	add.s32 	%r1759, %r1489, %r1491;
$L__BB0_347:
	setp.ge.u32 	%p235, %r1, %r10;
	shr.u64 	%rd641, %rd3, 56;
	cvt.u32.u64 	%r1492, %rd641;
	and.b32  	%r347, %r1492, 1;
	add.s32 	%r1493, %r347, %r335;
	add.s32 	%r1760, %r1493, %r1759;
	@%p235 bra 	$L__BB0_349;
	shr.u64 	%rd642, %rd734, 54;
	cvt.u32.u64 	%r1494, %rd642;
	and.b32  	%r1495, %r1494, 1;
	add.s32 	%r1496, %r1760, %r1495;
	shr.u64 	%rd643, %rd734, 55;
	cvt.u32.u64 	%r1497, %rd643;
	and.b32  	%r1498, %r1497, 1;
	add.s32 	%r1499, %r1496, %r1498;
	shr.u64 	%rd644, %rd734, 56;
	cvt.u32.u64 	%r1500, %rd644;
	and.b32  	%r1501, %r1500, 1;
	add.s32 	%r1760, %r1499, %r1501;
$L__BB0_349:
	setp.eq.s32 	%p236, %r1760, 3;
	mov.b64 	%rd791, 36028797018963968;
	@%p236 bra 	$L__BB0_351;
	setp.ne.s32 	%p237, %r1760, 2;
	selp.b64 	%rd646, 0, 36028797018963968, %p237;
	and.b64  	%rd791, %rd3, %rd646;
$L__BB0_351:
	setp.eq.s32 	%p238, %r1, 0;
	or.b64  	%rd184, %rd791, %rd181;
	mov.b32 	%r1761, 0;
	@%p238 bra 	$L__BB0_353;
	shr.u64 	%rd647, %rd730, 55;
	shr.u64 	%rd648, %rd730, 56;
	shr.u64 	%rd649, %rd730, 57;
	mov.b64 	%rd650, 1;
	cvt.u32.u64 	%r1503, %rd650;
	cvt.u32.u64 	%r1504, %rd648;
	and.b32  	%r1505, %r1504, %r1503;
	cvt.u32.u64 	%r1506, %rd647;
	and.b32  	%r1507, %r1506, %r1503;
	add.s32 	%r1508, %r1507, %r1505;
	cvt.u32.u64 	%r1509, %rd649;
	and.b32  	%r1510, %r1509, %r1503;
	add.s32 	%r1761, %r1508, %r1510;
$L__BB0_353:
	setp.ge.u32 	%p239, %r1, %r10;
	shr.u64 	%rd651, %rd3, 57;
	cvt.u32.u64 	%r1511, %rd651;
	and.b32  	%r353, %r1511, 1;
	add.s32 	%r1512, %r353, %r341;
	add.s32 	%r1762, %r1512, %r1761;
	@%p239 bra 	$L__BB0_355;
	shr.u64 	%rd652, %rd734, 55;
	cvt.u32.u64 	%r1513, %rd652;
	and.b32  	%r1514, %r1513, 1;
	add.s32 	%r1515, %r1762, %r1514;
	shr.u64 	%rd653, %rd734, 56;
	cvt.u32.u64 	%r1516, %rd653;
	and.b32  	%r1517, %r1516, 1;
	add.s32 	%r1518, %r1515, %r1517;
	shr.u64 	%rd654, %rd734, 57;
	cvt.u32.u64 	%r1519, %rd654;
	and.b32  	%r1520, %r1519, 1;
	add.s32 	%r1762, %r1518, %r1520;
$L__BB0_355:
	setp.eq.s32 	%p240, %r1762, 3;
	mov.b64 	%rd792, 72057594037927936;
	@%p240 bra 	$L__BB0_357;
	setp.ne.s32 	%p241, %r1762, 2;
	selp.b64 	%rd656, 0, 72057594037927936, %p241;
	and.b64  	%rd792, %rd3, %rd656;
$L__BB0_357:
	setp.eq.s32 	%p242, %r1, 0;
	or.b64  	%rd187, %rd792, %rd184;
	mov.b32 	%r1763, 0;
	@%p242 bra 	$L__BB0_359;
	shr.u64 	%rd657, %rd730, 56;
	shr.u64 	%rd658, %rd730, 57;
	shr.u64 	%rd659, %rd730, 58;
	mov.b64 	%rd660, 1;
	cvt.u32.u64 	%r1522, %rd660;
	cvt.u32.u64 	%r1523, %rd658;
	and.b32  	%r1524, %r1523, %r1522;
	cvt.u32.u64 	%r1525, %rd657;
	and.b32  	%r1526, %r1525, %r1522;
	add.s32 	%r1527, %r1526, %r1524;
	cvt.u32.u64 	%r1528, %rd659;
	and.b32  	%r1529, %r1528, %r1522;
	add.s32 	%r1763, %r1527, %r1529;
$L__BB0_359:
	setp.ge.u32 	%p243, %r1, %r10;
	shr.u64 	%rd661, %rd3, 58;
	cvt.u32.u64 	%r1530, %rd661;
	and.b32  	%r359, %r1530, 1;
	add.s32 	%r1531, %r359, %r347;
	add.s32 	%r1764, %r1531, %r1763;
	@%p243 bra 	$L__BB0_361;
	shr.u64 	%rd662, %rd734, 56;
	cvt.u32.u64 	%r1532, %rd662;
	and.b32  	%r1533, %r1532, 1;
	add.s32 	%r1534, %r1764, %r1533;
	shr.u64 	%rd663, %rd734, 57;
	cvt.u32.u64 	%r1535, %rd663;
	and.b32  	%r1536, %r1535, 1;
	add.s32 	%r1537, %r1534, %r1536;
	shr.u64 	%rd664, %rd734, 58;
	cvt.u32.u64 	%r1538, %rd664;
	and.b32  	%r1539, %r1538, 1;
	add.s32 	%r1764, %r1537, %r1539;
$L__BB0_361:
	setp.eq.s32 	%p244, %r1764, 3;
	mov.b64 	%rd793, 144115188075855872;
	@%p244 bra 	$L__BB0_363;
	setp.ne.s32 	%p245, %r1764, 2;
	selp.b64 	%rd666, 0, 144115188075855872, %p245;
	and.b64  	%rd793, %rd3, %rd666;
$L__BB0_363:
	setp.eq.s32 	%p246, %r1, 0;
	or.b64  	%rd190, %rd793, %rd187;
	mov.b32 	%r1765, 0;
	@%p246 bra 	$L__BB0_365;
	shr.u64 	%rd667, %rd730, 57;
	shr.u64 	%rd668, %rd730, 58;
	shr.u64 	%rd669, %rd730, 59;
	mov.b64 	%rd670, 1;
	cvt.u32.u64 	%r1541, %rd670;
	cvt.u32.u64 	%r1542, %rd668;
	and.b32  	%r1543, %r1542, %r1541;
	cvt.u32.u64 	%r1544, %rd667;
	and.b32  	%r1545, %r1544, %r1541;
	add.s32 	%r1546, %r1545, %r1543;
	cvt.u32.u64 	%r1547, %rd669;
	and.b32  	%r1548, %r1547, %r1541;
	add.s32 	%r1765, %r1546, %r1548;
$L__BB0_365:
	setp.ge.u32 	%p247, %r1, %r10;
	shr.u64 	%rd671, %rd3, 59;
	cvt.u32.u64 	%r1549, %rd671;
	and.b32  	%r365, %r1549, 1;
	add.s32 	%r1550, %r365, %r353;
	add.s32 	%r1766, %r1550, %r1765;
	@%p247 bra 	$L__BB0_367;
	shr.u64 	%rd672, %rd734, 57;
	cvt.u32.u64 	%r1551, %rd672;
	and.b32  	%r1552, %r1551, 1;
	add.s32 	%r1553, %r1766, %r1552;
	shr.u64 	%rd673, %rd734, 58;
	cvt.u32.u64 	%r1554, %rd673;
	and.b32  	%r1555, %r1554, 1;
	add.s32 	%r1556, %r1553, %r1555;
	shr.u64 	%rd674, %rd734, 59;
	cvt.u32.u64 	%r1557, %rd674;
	and.b32  	%r1558, %r1557, 1;
	add.s32 	%r1766, %r1556, %r1558;
$L__BB0_367:
	setp.eq.s32 	%p248, %r1766, 3;
	mov.b64 	%rd794, 288230376151711744;
	@%p248 bra 	$L__BB0_369;
	setp.ne.s32 	%p249, %r1766, 2;
	selp.b64 	%rd676, 0, 288230376151711744, %p249;
	and.b64  	%rd794, %rd3, %rd676;
$L__BB0_369:
	setp.eq.s32 	%p250, %r1, 0;
	or.b64  	%rd193, %rd794, %rd190;
	mov.b32 	%r1767, 0;
	@%p250 bra 	$L__BB0_371;
	shr.u64 	%rd677, %rd730, 58;
	shr.u64 	%rd678, %rd730, 59;
	shr.u64 	%rd679, %rd730, 60;
	mov.b64 	%rd680, 1;
	cvt.u32.u64 	%r1560, %rd680;
	cvt.u32.u64 	%r1561, %rd678;
	and.b32  	%r1562, %r1561, %r1560;
	cvt.u32.u64 	%r1563, %rd677;
	and.b32  	%r1564, %r1563, %r1560;
	add.s32 	%r1565, %r1564, %r1562;
	cvt.u32.u64 	%r1566, %rd679;
	and.b32  	%r1567, %r1566, %r1560;
	add.s32 	%r1767, %r1565, %r1567;
$L__BB0_371:
	setp.ge.u32 	%p251, %r1, %r10;
	shr.u64 	%rd681, %rd3, 60;
	cvt.u32.u64 	%r1568, %rd681;
	and.b32  	%r371, %r1568, 1;
	add.s32 	%r1569, %r371, %r359;
	add.s32 	%r1768, %r1569, %r1767;
	@%p251 bra 	$L__BB0_373;
	shr.u64 	%rd682, %rd734, 58;
	cvt.u32.u64 	%r1570, %rd682;
	and.b32  	%r1571, %r1570, 1;
	add.s32 	%r1572, %r1768, %r1571;
	shr.u64 	%rd683, %rd734, 59;
	cvt.u32.u64 	%r1573, %rd683;
	and.b32  	%r1574, %r1573, 1;
	add.s32 	%r1575, %r1572, %r1574;
	shr.u64 	%rd684, %rd734, 60;
	cvt.u32.u64 	%r1576, %rd684;
	and.b32  	%r1577, %r1576, 1;
	add.s32 	%r1768, %r1575, %r1577;
$L__BB0_373:
	setp.eq.s32 	%p252, %r1768, 3;
	mov.b64 	%rd795, 576460752303423488;
	@%p252 bra 	$L__BB0_375;
	setp.ne.s32 	%p253, %r1768, 2;
	selp.b64 	%rd686, 0, 576460752303423488, %p253;
	and.b64  	%rd795, %rd3, %rd686;
$L__BB0_375:
	setp.eq.s32 	%p254, %r1, 0;
	or.b64  	%rd196, %rd795, %rd193;
	mov.b32 	%r1769, 0;
	@%p254 bra 	$L__BB0_377;
	shr.u64 	%rd687, %rd730, 59;
	shr.u64 	%rd688, %rd730, 60;
	shr.u64 	%rd689, %rd730, 61;
	mov.b64 	%rd690, 1;
	cvt.u32.u64 	%r1579, %rd690;
	cvt.u32.u64 	%r1580, %rd688;
	and.b32  	%r1581, %r1580, %r1579;
	cvt.u32.u64 	%r1582, %rd687;
	and.b32  	%r1583, %r1582, %r1579;
	add.s32 	%r1584, %r1583, %r1581;
	cvt.u32.u64 	%r1585, %rd689;
	and.b32  	%r1586, %r1585, %r1579;
	add.s32 	%r1769, %r1584, %r1586;
$L__BB0_377:
	setp.ge.u32 	%p255, %r1, %r10;
	shr.u64 	%rd691, %rd3, 61;
	cvt.u32.u64 	%r1587, %rd691;
	and.b32  	%r377, %r1587, 1;
	add.s32 	%r1588, %r377, %r365;
	add.s32 	%r1770, %r1588, %r1769;
	@%p255 bra 	$L__BB0_379;
	shr.u64 	%rd692, %rd734, 59;
	cvt.u32.u64 	%r1589, %rd692;
	and.b32  	%r1590, %r1589, 1;
	add.s32 	%r1591, %r1770, %r1590;
	shr.u64 	%rd693, %rd734, 60;
	cvt.u32.u64 	%r1592, %rd693;
	and.b32  	%r1593, %r1592, 1;
	add.s32 	%r1594, %r1591, %r1593;
	shr.u64 	%rd694, %rd734, 61;
	cvt.u32.u64 	%r1595, %rd694;
	and.b32  	%r1596, %r1595, 1;
	add.s32 	%r1770, %r1594, %r1596;
$L__BB0_379:
	setp.eq.s32 	%p256, %r1770, 3;
	mov.b64 	%rd796, 1152921504606846976;
	@%p256 bra 	$L__BB0_381;
	setp.ne.s32 	%p257, %r1770, 2;
	selp.b64 	%rd696, 0, 1152921504606846976, %p257;
	and.b64  	%rd796, %rd3, %rd696;
$L__BB0_381:
	setp.eq.s32 	%p258, %r1, 0;
	or.b64  	%rd199, %rd796, %rd196;
	mov.b32 	%r1771, 0;
	@%p258 bra 	$L__BB0_383;
	shr.u64 	%rd697, %rd730, 60;
	shr.u64 	%rd698, %rd730, 61;
	shr.u64 	%rd699, %rd730, 62;
	mov.b64 	%rd700, 1;
	cvt.u32.u64 	%r1598, %rd700;
	cvt.u32.u64 	%r1599, %rd698;
	and.b32  	%r1600, %r1599, %r1598;
	cvt.u32.u64 	%r1601, %rd697;
	and.b32  	%r1602, %r1601, %r1598;
	add.s32 	%r1603, %r1602, %r1600;
	cvt.u32.u64 	%r1604, %rd699;
	and.b32  	%r1605, %r1604, %r1598;
	add.s32 	%r1771, %r1603, %r1605;
$L__BB0_383:
	setp.ge.u32 	%p259, %r1, %r10;
	shr.u64 	%rd701, %rd3, 62;
	cvt.u32.u64 	%r1606, %rd701;
	and.b32  	%r383, %r1606, 1;
	add.s32 	%r1607, %r383, %r371;
	add.s32 	%r1772, %r1607, %r1771;
	@%p259 bra 	$L__BB0_385;
	shr.u64 	%rd702, %rd734, 60;
	cvt.u32.u64 	%r1608, %rd702;
	and.b32  	%r1609, %r1608, 1;
	add.s32 	%r1610, %r1772, %r1609;
	shr.u64 	%rd703, %rd734, 61;
	cvt.u32.u64 	%r1611, %rd703;
	and.b32  	%r1612, %r1611, 1;
	add.s32 	%r1613, %r1610, %r1612;
	shr.u64 	%rd704, %rd734, 62;
	cvt.u32.u64 	%r1614, %rd704;
	and.b32  	%r1615, %r1614, 1;
	add.s32 	%r1772, %r1613, %r1615;
$L__BB0_385:
	setp.eq.s32 	%p260, %r1772, 3;
	mov.b64 	%rd797, 2305843009213693952;
	@%p260 bra 	$L__BB0_387;
	setp.ne.s32 	%p261, %r1772, 2;
	selp.b64 	%rd706, 0, 2305843009213693952, %p261;
	and.b64  	%rd797, %rd3, %rd706;
$L__BB0_387:
	setp.eq.s32 	%p262, %r1, 0;
	or.b64  	%rd202, %rd797, %rd199;
	mov.b32 	%r1773, 0;
	@%p262 bra 	$L__BB0_389;
	shr.u64 	%rd707, %rd730, 61;
	shr.u64 	%rd708, %rd730, 62;
	shr.u64 	%rd709, %rd730, 63;
	mov.b64 	%rd710, 1;
	cvt.u32.u64 	%r1617, %rd710;
	cvt.u32.u64 	%r1618, %rd708;
	and.b32  	%r1619, %r1618, %r1617;
	cvt.u32.u64 	%r1620, %rd707;
	and.b32  	%r1621, %r1620, %r1617;
	add.s32 	%r1622, %r1621, %r1619;
	cvt.u32.u64 	%r1623, %rd709;
	add.s32 	%r1773, %r1622, %r1623;
$L__BB0_389:
	setp.ge.u32 	%p263, %r1, %r10;
	shr.u64 	%rd711, %rd3, 63;
	cvt.u32.u64 	%r1624, %rd711;
	add.s32 	%r1625, %r377, %r1624;
	add.s32 	%r1774, %r1625, %r1773;
	@%p263 bra 	$L__BB0_391;
	shr.u64 	%rd712, %rd734, 61;
	cvt.u32.u64 	%r1626, %rd712;
	and.b32  	%r1627, %r1626, 1;
	add.s32 	%r1628, %r1774, %r1627;
	shr.u64 	%rd713, %rd734, 62;
	cvt.u32.u64 	%r1629, %rd713;
	and.b32  	%r1630, %r1629, 1;
	add.s32 	%r1631, %r1628, %r1630;
	shr.u64 	%rd714, %rd734, 63;
	cvt.u32.u64 	%r1632, %rd714;
	add.s32 	%r1774, %r1631, %r1632;
$L__BB0_391:
	setp.eq.s32 	%p264, %r1774, 3;
	mov.b64 	%rd798, 4611686018427387904;
	@%p264 bra 	$L__BB0_393;
	setp.ne.s32 	%p265, %r1774, 2;
	selp.b64 	%rd716, 0, 4611686018427387904, %p265;
	and.b64  	%rd798, %rd3, %rd716;
$L__BB0_393:
	setp.eq.s32 	%p266, %r1, 0;
	or.b64  	%rd205, %rd798, %rd202;
	mov.b32 	%r1775, 0;
	@%p266 bra 	$L__BB0_395;
	shr.u64 	%rd717, %rd730, 62;
	shr.u64 	%rd718, %rd730, 63;
	mov.b64 	%rd719, 1;
	cvt.u32.u64 	%r1634, %rd719;
	cvt.u32.u64 	%r1635, %rd717;
	and.b32  	%r1636, %r1635, %r1634;
	cvt.u32.u64 	%r1637, %rd718;
	add.s32 	%r1638, %r1636, %r1637;
	cvt.u32.u64 	%r1639, %rd732;
	add.s32 	%r1775, %r1638, %r1639;
$L__BB0_395:
	setp.ge.u32 	%p267, %r1, %r10;
	add.s32 	%r1640, %r1647, %r383;
	add.s32 	%r1776, %r1640, %r1775;
	@%p267 bra 	$L__BB0_397;
	shr.u64 	%rd720, %rd734, 62;
	cvt.u32.u64 	%r1641, %rd720;
	and.b32  	%r1642, %r1641, 1;
	add.s32 	%r1643, %r1776, %r1642;
	shr.u64 	%rd721, %rd734, 63;
	cvt.u32.u64 	%r1644, %rd721;
	add.s32 	%r1645, %r1643, %r1644;
	add.s32 	%r1776, %r1645, %r1648;
$L__BB0_397:
	setp.eq.s32 	%p268, %r1776, 3;
	setp.gt.s64 	%p269, %rd3, -1;
	setp.ne.s32 	%p270, %r1776, 2;
	selp.b64 	%rd722, 0, -9223372036854775808, %p270;
	selp.b64 	%rd723, 0, %rd722, %p269;
	selp.b64 	%rd724, -9223372036854775808, %rd723, %p268;
	or.b64  	%rd725, %rd724, %rd205;
	cvta.to.global.u64 	%rd726, %rd206;
	add.s64 	%rd728, %rd726, %rd208;
	st.global.u64 	[%rd728], %rd725;
$L__BB0_398:
	ret;

}


// ===== COMPILED SASS (sm_100) =====

	.target	sm_100

	.elftype	@"ET_EXEC"


//--------------------- .note.nv.tkinfo           --------------------------
	.section	.note.nv.tkinfo,"",@"SHT_NOTE"
	.sectionflags	@"SHF_NOTE_NV_TKINFO"
	.tkinfo
        /*0018*/ 	.word	0x00000002
        /*0030*/ 	.string	""
        /*0030*/ 	.string	"ptxas"
        /*0030*/ 	.string	"Cuda compilation tools, release 13.0, V13.0.88"
        /*0030*/ 	.string	"Build cuda_13.0.r13.0/compiler.36424714_0"
        /*0030*/ 	.string	"-arch sm_100 -m 64 "



//--------------------- .note.nv.cuinfo           --------------------------
	.section	.note.nv.cuinfo,"",@"SHT_NOTE"
	.sectionflags	@"SHF_NOTE_NV_CUINFO"
        /*0018*/ 	.short	0x0002
        /*001a*/ 	.short	0x0064
        /*001c*/ 	.short	0x0082
	.zero		2


//--------------------- .nv.info                  --------------------------
	.section	.nv.info,"",@"SHT_CUDA_INFO"
	.align	4


	//----- nvinfo : EIATTR_REGCOUNT
	.align		4
        /*0000*/ 	.byte	0x04, 0x2f
        /*0002*/ 	.short	(.L_1 - .L_0)
	.align		4
.L_0:
        /*0004*/ 	.word	index@(_Z19game_of_life_kernelPKmPmii)
        /*0008*/ 	.word	0x00000020


	//----- nvinfo : EIATTR_FRAME_SIZE
	.align		4
.L_1:
        /*000c*/ 	.byte	0x04, 0x11
        /*000e*/ 	.short	(.L_3 - .L_2)
	.align		4
.L_2:
        /*0010*/ 	.word	index@(_Z19game_of_life_kernelPKmPmii)
        /*0014*/ 	.word	0x00000000


	//----- nvinfo : EIATTR_MIN_STACK_SIZE
	.align		4
.L_3:
        /*0018*/ 	.byte	0x04, 0x12
        /*001a*/ 	.short	(.L_5 - .L_4)
	.align		4
.L_4:
        /*001c*/ 	.word	index@(_Z19game_of_life_kernelPKmPmii)
        /*0020*/ 	.word	0x00000000
.L_5:


//--------------------- .nv.compat                --------------------------
	.section	.nv.compat,"",@"SHT_CUDA_COMPAT_INFO"
	.align	4
        /*0000*/ 	.byte	0x02, 0x09, 0x00, 0x00, 0x02, 0x02, 0x01, 0x00, 0x02, 0x05, 0x05, 0x00, 0x03, 0x07, 0x01, 0x01
        /*0010*/ 	.byte	0x02, 0x03, 0x00, 0x00, 0x02, 0x06, 0x01, 0x00, 0x04, 0x0b, 0x08, 0x00, 0x09, 0x00, 0x00, 0x00
        /*0020*/ 	.byte	0x00, 0x00, 0x00, 0x00


//--------------------- .nv.info._Z19game_of_life_kernelPKmPmii --------------------------
	.section	.nv.info._Z19game_of_life_kernelPKmPmii,"",@"SHT_CUDA_INFO"
	.sectionflags	@""
	.align	4


	//----- nvinfo : EIATTR_CUDA_API_VERSION
	.align		4
        /*0000*/ 	.byte	0x04, 0x37
        /*0002*/ 	.short	(.L_7 - .L_6)
.L_6:
        /*0004*/ 	.word	0x00000082


	//----- nvinfo : EIATTR_KPARAM_INFO
	.align		4
.L_7:
        /*0008*/ 	.byte	0x04, 0x17
        /*000a*/ 	.short	(.L_9 - .L_8)
.L_8:
        /*000c*/ 	.word	0x00000000
        /*0010*/ 	.short	0x0003
        /*0012*/ 	.short	0x0014
        /*0014*/ 	.byte	0x00, 0xf0, 0x11, 0x00


	//----- nvinfo : EIATTR_KPARAM_INFO
	.align		4
.L_9:
        /*0018*/ 	.byte	0x04, 0x17
        /*001a*/ 	.short	(.L_11 - .L_10)
.L_10:
        /*001c*/ 	.word	0x00000000
        /*0020*/ 	.short	0x0002
        /*0022*/ 	.short	0x0010
        /*0024*/ 	.byte	0x00, 0xf0, 0x11, 0x00


	//----- nvinfo : EIATTR_KPARAM_INFO
	.align		4
.L_11:
        /*0028*/ 	.byte	0x04, 0x17
        /*002a*/ 	.short	(.L_13 - .L_12)
.L_12:
        /*002c*/ 	.word	0x00000000
        /*0030*/ 	.short	0x0001
        /*0032*/ 	.short	0x0008
        /*0034*/ 	.byte	0x00, 0xf5, 0x21, 0x00


	//----- nvinfo : EIATTR_KPARAM_INFO
	.align		4
.L_13:
        /*0038*/ 	.byte	0x04, 0x17
        /*003a*/ 	.short	(.L_15 - .L_14)
.L_14:
        /*003c*/ 	.word	0x00000000
        /*0040*/ 	.short	0x0000
        /*0042*/ 	.short	0x0000
        /*0044*/ 	.byte	0x00, 0xf5, 0x21, 0x00


	//----- nvinfo : EIATTR_SPARSE_MMA_MASK
	.align		4
.L_15:
        /*0048*/ 	.byte	0x03, 0x50
        /*004a*/ 	.short	0x0000


	//----- nvinfo : EIATTR_MAXREG_COUNT
	.align		4
        /*004c*/ 	.byte	0x03, 0x1b
        /*004e*/ 	.short	0x00ff


	//----- nvinfo : EIATTR_MERCURY_ISA_VERSION
	.align		4
        /*0050*/ 	.byte	0x03, 0x5f
        /*0052*/ 	.short	0x0101


	//----- nvinfo : EIATTR_VRC_CTA_INIT_COUNT
	.align		4
        /*0054*/ 	.byte	0x02, 0x4a
	.zero		1
	.zero		1


	//----- nvinfo : EIATTR_EXIT_INSTR_OFFSETS
	.align		4
        /*0058*/ 	.byte	0x04, 0x1c
        /*005a*/ 	.short	(.L_17 - .L_16)


	//   ....[0]....
.L_16:
        /*005c*/ 	.word	0x000000c0


	//   ....[1]....
        /*0060*/ 	.word	0x00006910


	//----- nvinfo : EIATTR_CRS_STACK_SIZE
	.align		4
.L_17:
        /*0064*/ 	.byte	0x04, 0x1e
        /*0066*/ 	.short	(.L_19 - .L_18)
.L_18:
        /*0068*/ 	.word	0x00000000


	//----- nvinfo : EIATTR_CBANK_PARAM_SIZE
	.align		4
.L_19:
        /*006c*/ 	.byte	0x03, 0x19
        /*006e*/ 	.short	0x0018


	//----- nvinfo : EIATTR_PARAM_CBANK
	.align		4
        /*0070*/ 	.byte	0x04, 0x0a
        /*0072*/ 	.short	(.L_21 - .L_20)
	.align		4
.L_20:
        /*0074*/ 	.word	index@(.nv.constant0._Z19game_of_life_kernelPKmPmii)
        /*0078*/ 	.short	0x0380
        /*007a*/ 	.short	0x0018


	//----- nvinfo : EIATTR_SW_WAR
	.align		4
.L_21:
        /*007c*/ 	.byte	0x04, 0x36
        /*007e*/ 	.short	(.L_23 - .L_22)
.L_22:
        /*0080*/ 	.word	0x00000008
.L_23:


//--------------------- .nv.callgraph             --------------------------
	.section	.nv.callgraph,"",@"SHT_CUDA_CALLGRAPH"
	.align	4
	.sectionentsize	8
	.align		4
        /*0000*/ 	.word	0x00000000
	.align		4
        /*0004*/ 	.word	0xffffffff
	.align		4
        /*0008*/ 	.word	0x00000000
	.align		4
        /*000c*/ 	.word	0xfffffffe
	.align		4
        /*0010*/ 	.word	0x00000000
	.align		4
        /*0014*/ 	.word	0xfffffffd
	.align		4
        /*0018*/ 	.word	0x00000000
	.align		4
        /*001c*/ 	.word	0xfffffffc


//--------------------- .text._Z19game_of_life_kernelPKmPmii --------------------------
	.section	.text._Z19game_of_life_kernelPKmPmii,"ax",@progbits
	.align	128
        .global         _Z19game_of_life_kernelPKmPmii
        .type           _Z19game_of_life_kernelPKmPmii,@function
        .size           _Z19game_of_life_kernelPKmPmii,(.L_x_5 - _Z19game_of_life_kernelPKmPmii)
        .other          _Z19game_of_life_kernelPKmPmii,@"STO_CUDA_ENTRY STV_DEFAULT"
_Z19game_of_life_kernelPKmPmii:
.text._Z19game_of_life_kernelPKmPmii:
[----:B------:R-:W-:Y:S01]  /*0000*/  LDC R1, c[0x0][0x37c] ;  /* 0x0000df00ff017b82 */ /* 0x000fe20000000800 */
[----:B------:R-:W0:Y:S07]  /*0010*/  S2R R5, SR_TID.X ;  /* 0x0000000000057919 */ /* 0x000e2e0000002100 */
[----:B------:R-:W1:Y:S01]  /*0020*/  LDC R16, c[0x0][0x364] ;  /* 0x0000d900ff107b82 */ /* 0x000e620000000800 */
[----:B------:R-:W1:Y:S07]  /*0030*/  S2R R3, SR_TID.Y ;  /* 0x0000000000037919 */ /* 0x000e6e0000002200 */
[----:B------:R-:W0:Y:S08]  /*0040*/  S2UR UR5, SR_CTAID.X ;  /* 0x00000000000579c3 */ /* 0x000e300000002500 */
[----:B------:R-:W0:Y:S08]  /*0050*/  LDC R18, c[0x0][0x360] ;  /* 0x0000d800ff127b82 */ /* 0x000e300000000800 */
[----:B------:R-:W1:Y:S08]  /*0060*/  S2UR UR4, SR_CTAID.Y ;  /* 0x00000000000479c3 */ /* 0x000e700000002600 */
[----:B------:R-:W2:Y:S01]  /*0070*/  LDC.64 R10, c[0x0][0x390] ;  /* 0x0000e400ff0a7b82 */ /* 0x000ea20000000a00 */
[----:B0-----:R-:W-:-:S02]  /*0080*/  IMAD R18, R18, UR5, R5 ;  /* 0x0000000512127c24 */ /* 0x001fc4000f8e0205 */
[----:B-1----:R-:W-:-:S03]  /*0090*/  IMAD R16, R16, UR4, R3 ;  /* 0x0000000410107c24 */ /* 0x002fc6000f8e0203 */
[----:B--2---:R-:W-:-:S04]  /*00a0*/  ISETP.GE.AND P0, PT, R18, R11, PT ;  /* 0x0000000b1200720c */ /* 0x004fc80003f06270 */
[----:B------:R-:W-:-:S13]  /*00b0*/  ISETP.GE.OR P0, PT, R16, R10, P0 ;  /* 0x0000000a1000720c */ /* 0x000fda0000706670 */
[----:B------:R-:W-:Y:S05]  /*00c0*/  @P0 EXIT ;  /* 0x000000000000094d */ /* 0x000fea0003800000 */
[----:B------:R-:W0:Y:S01]  /*00d0*/  LDC.64 R6, c[0x0][0x380] ;  /* 0x0000e000ff067b82 */ /* 0x000e220000000a00 */
[----:B------:R-:W1:Y:S01]  /*00e0*/  LDCU.64 UR6, c[0x0][0x358] ;  /* 0x00006b00ff0677ac */ /* 0x000e620008000a00 */
[----:B------:R-:W-:Y:S01]  /*00f0*/  VIADD R3, R11, 0xffffffff ;  /* 0xffffffff0b037836 */ /* 0x000fe20000000000 */
[----:B------:R-:W-:Y:S01]  /*0100*/  ISETP.GE.AND P0, PT, R18, 0x1, PT ;  /* 0x000000011200780c */ /* 0x000fe20003f06270 */
[----:B------:R-:W-:-:S03]  /*0110*/  IMAD R0, R16, R11, R18 ;  /* 0x0000000b10007224 */ /* 0x000fc600078e0212 */
[----:B------:R-:W-:Y:S01]  /*0120*/  ISETP.GE.AND P1, PT, R18, R3, PT ;  /* 0x000000031200720c */ /* 0x000fe20003f26270 */
[----:B0-----:R-:W-:-:S08]  /*0130*/  IMAD.WIDE R14, R0, 0x8, R6 ;  /* 0x00000008000e7825 */ /* 0x001fd000078e0206 */
[----:B-1----:R0:W5:Y:S04]  /*0140*/  @P0 LDG.E.CONSTANT R17, desc[UR6][R14.64+-0x4] ;  /* 0xfffffc060e110981 */ /* 0x002168000c1e9900 */
[----:B------:R0:W5:Y:S04]  /*0150*/  @!P1 LDG.E.CONSTANT R13, desc[UR6][R14.64+0x8] ;  /* 0x000008060e0d9981 */ /* 0x000168000c1e9900 */
[----:B------:R0:W5:Y:S01]  /*0160*/  LDG.E.64.CONSTANT R2, desc[UR6][R14.64] ;  /* 0x000000060e027981 */ /* 0x000162000c1e9b00 */
[----:B------:R-:W-:Y:S01]  /*0170*/  ISETP.NE.AND P3, PT, R16, RZ, PT ;  /* 0x000000ff1000720c */ /* 0x000fe20003f65270 */
[----:B------:R-:W-:Y:S01]  /*0180*/  VIADD R5, R10, 0xffffffff ;  /* 0xffffffff0a057836 */ /* 0x000fe20000000000 */
[----:B------:R-:W-:Y:S01]  /*0190*/  BSSY.RECONVERGENT B0, `(.L_x_0) ;  /* 0x000000d000007945 */ /* 0x000fe20003800200 */
[----:B------:R-:W-:-:S02]  /*01a0*/  IMAD.MOV.U32 R12, RZ, RZ, RZ ;  /* 0x000000ffff0c7224 */ /* 0x000fc400078e00ff */
[----:B------:R-:W-:Y:S01]  /*01b0*/  IMAD.MOV.U32 R8, RZ, RZ, RZ ;  /* 0x000000ffff087224 */ /* 0x000fe200078e00ff */
[----:B------:R-:W-:Y:S02]  /*01c0*/  ISETP.GE.U32.AND P2, PT, R16, R5, PT ;  /* 0x000000051000720c */ /* 0x000fe40003f46070 */
[----:B------:R-:W-:-:S05]  /*01d0*/  CS2R R4, SRZ ;  /* 0x0000000000047805 */ /* 0x000fca000001ff00 */
[----:B0-----:R-:W-:Y:S06]  /*01e0*/  @!P3 BRA `(.L_x_1) ;  /* 0x00000000001cb947 */ /* 0x001fec0003800000 */
[----:B------:R-:W-:-:S04]  /*01f0*/  IMAD R5, R16, R11, -R11 ;  /* 0x0000000b10057224 */ /* 0x000fc800078e0a0b */
[----:B------:R-:W-:-:S04]  /*0200*/  IMAD.IADD R5, R18, 0x1, R5 ;  /* 0x0000000112057824 */ /* 0x000fc800078e0205 */
[----:B------:R-:W-:-:S05]  /*0210*/  IMAD.WIDE R6, R5, 0x8, R6 ;  /* 0x0000000805067825 */ /* 0x000fca00078e0206 */
[----:B------:R-:W2:Y:S04]  /*0220*/  @!P1 LDG.E.CONSTANT R9, desc[UR6][R6.64+0x8] ;  /* 0x0000080606099981 */ /* 0x000ea8000c1e9900 */
[----:B------:R0:W5:Y:S04]  /*0230*/  @P0 LDG.E.CONSTANT R12, desc[UR6][R6.64+-0x4] ;  /* 0xfffffc06060c0981 */ /* 0x000168000c1e9900 */
[----:B------:R0:W5:Y:S02]  /*0240*/  LDG.E.64.CONSTANT R4, desc[UR6][R6.64] ;  /* 0x0000000606047981 */ /* 0x000164000c1e9b00 */
[----:B0-2---:R-:W-:-:S07]  /*0250*/  @!P1 LOP3.LUT R8, R9, 0x1, RZ, 0xc0, !PT ;  /* 0x0000000109089812 */ /* 0x005fce00078ec0ff */
.L_x_1:
[----:B------:R-:W-:Y:S05]  /*0260*/  BSYNC.RECONVERGENT B0 ;  /* 0x0000000000007941 */ /* 0x000fea0003800200 */
.L_x_0:
[----:B------:R-:W-:Y:S01]  /*0270*/  BSSY.RECONVERGENT B0, `(.L_x_2) ;  /* 0x000000a000007945 */ /* 0x000fe20003800200 */
[----:B------:R-:W-:Y:S01]  /*0280*/  IMAD.MOV.U32 R9, RZ, RZ, RZ ;  /* 0x000000ffff097224 */ /* 0x000fe200078e00ff */
[----:B------:R-:W-:Y:S01]  /*0290*/  CS2R R6, SRZ ;  /* 0x0000000000067805 */ /* 0x000fe2000001ff00 */
[----:B------:R-:W-:Y:S01]  /*02a0*/  IMAD.MOV.U32 R10, RZ, RZ, RZ ;  /* 0x000000ffff0a7224 */ /* 0x000fe200078e00ff */
[----:B------:R-:W-:Y:S06]  /*02b0*/  @P2 BRA `(.L_x_3) ;  /* 0x0000000000142947 */ /* 0x000fec0003800000 */
[----:B------:R-:W-:-:S05]  /*02c0*/  IMAD.WIDE R14, R11, 0x8, R14 ;  /* 0x000000080b0e7825 */ /* 0x000fca00078e020e */
[----:B------:R-:W2:Y:S04]  /*02d0*/  @!P1 LDG.E.CONSTANT R11, desc[UR6][R14.64+0x8] ;  /* 0x000008060e0b9981 */ /* 0x000ea8000c1e9900 */
[----:B------:R0:W5:Y:S04]  /*02e0*/  @P0 LDG.E.CONSTANT R10, desc[UR6][R14.64+-0x4] ;  /* 0xfffffc060e0a0981 */ /* 0x000168000c1e9900 */
[----:B------:R0:W5:Y:S02]  /*02f0*/  LDG.E.64.CONSTANT R6, desc[UR6][R14.64] ;  /* 0x000000060e067981 */ /* 0x000164000c1e9b00 */
[----:B0-2---:R-:W-:-:S07]  /*0300*/  @!P1 LOP3.LUT R9, R11, 0x1, RZ, 0xc0, !PT ;  /* 0x000000010b099812 */ /* 0x005fce00078ec0ff */
.L_x_3:
[----:B------:R-:W-:Y:S05]  /*0310*/  BSYNC.RECONVERGENT B0 ;  /* 0x0000000000007941 */ /* 0x000fea0003800200 */
.L_x_2:
[C-C-:B-----5:R-:W-:Y:S01]  /*0320*/  @P3 SHF.R.U64 R11, R4.reuse, 0x1, R5.reuse ;  /* 0x00000001040b3819 */ /* 0x160fe20000001205 */
[----:B------:R-:W-:Y:S01]  /*0330*/  IMAD.MOV.U32 R19, RZ, RZ, RZ ;  /* 0x000000ffff137224 */ /* 0x000fe200078e00ff */
[C-C-:B------:R-:W-:Y:S01]  /*0340*/  @P3 SHF.R.U64 R16, R4.reuse, 0x1, R5.reuse ;  /* 0x0000000104103819 */ /* 0x140fe20000001205 */
[----:B------:R-:W-:Y:S01]  /*0350*/  IMAD.MOV.U32 R21, RZ, RZ, RZ ;  /* 0x000000ffff157224 */ /* 0x000fe200078e00ff */
[C---:B------:R-:W-:Y:S01]  /*0360*/  @P3 SHF.R.U64 R14, R4.reuse, 0x2, R5 ;  /* 0x00000002040e3819 */ /* 0x040fe20000001205 */
[----:B------:R-:W-:Y:S01]  /*0370*/  UMOV UR8, URZ ;  /* 0x000000ff00087c82 */ /* 0x000fe20008000000 */
[----:B------:R-:W-:Y:S01]  /*0380*/  @P3 SHF.R.U32.HI R15, RZ, 0x1f, R12 ;  /* 0x0000001fff0f3819 */ /* 0x000fe2000001160c */
[----:B------:R-:W-:Y:S01]  /*0390*/  UMOV UR5, URZ ;  /* 0x000000ff00057c82 */ /* 0x000fe20008000000 */
[C---:B------:R-:W-:Y:S01]  /*03a0*/  @P3 LOP3.LUT R12, R4.reuse, 0x1, RZ, 0xc0, !PT ;  /* 0x00000001040c3812 */ /* 0x040fe200078ec0ff */
[----:B------:R-:W-:Y:S01]  /*03b0*/  UMOV UR4, URZ ;  /* 0x000000ff00047c82 */ /* 0x000fe20008000000 */
[----:B------:R-:W-:Y:S01]  /*03c0*/  @P3 LOP3.LUT R23, R4, 0x1, RZ, 0xc0, !PT ;  /* 0x0000000104173812 */ /* 0x000fe200078ec0ff */
[----:B------:R-:W-:Y:S01]  /*03d0*/  ULOP3.LUT UR8, UR4, UR5, UR8, 0xfe, !UPT ;  /* 0x0000000504087292 */ /* 0x000fe2000f8efe08 */
[----:B------:R-:W-:-:S02]  /*03e0*/  @P3 LOP3.LUT R11, R11, 0x1, RZ, 0xc0, !PT ;  /* 0x000000010b0b3812 */ /* 0x000fc400078ec0ff */
[----:B------:R-:W-:Y:S01]  /*03f0*/  @P3 LOP3.LUT R16, R16, 0x1, RZ, 0xc0, !PT ;  /* 0x0000000110103812 */ /* 0x000fe200078ec0ff */
[----:B------:R-:W-:Y:S01]  /*0400*/  ULOP3.LUT UR9, UR4, UR5, UR8, 0xfe, !UPT ;  /* 0x0000000504097292 */ /* 0x000fe2000f8efe08 */
[----:B------:R-:W-:Y:S02]  /*0410*/  @P3 LOP3.LUT R14, R14, 0x1, RZ, 0xc0, !PT ;  /* 0x000000010e0e3812 */ /* 0x000fe400078ec0ff */
[----:B------:R-:W-:Y:S01]  /*0420*/  @P3 IADD3 R19, PT, PT, R11, R15, R12 ;  /* 0x0000000f0b133210 */ /* 0x000fe20007ffe00c */
[----:B------:R-:W-:Y:S01]  /*0430*/  IMAD.MOV.U32 R11, RZ, RZ, RZ ;  /* 0x000000ffff0b7224 */ /* 0x000fe200078e00ff */
[----:B------:R-:W-:Y:S01]  /*0440*/  @P3 IADD3 R21, PT, PT, R14, R23, R16 ;  /* 0x000000170e153210 */ /* 0x000fe20007ffe010 */
[----:B------:R-:W-:Y:S01]  /*0450*/  IMAD.MOV.U32 R14, RZ, RZ, RZ ;  /* 0x000000ffff0e7224 */ /* 0x000fe200078e00ff */
[C-C-:B------:R-:W-:Y:S01]  /*0460*/  @P3 SHF.R.U64 R18, R4.reuse, 0x2, R5.reuse ;  /* 0x0000000204123819 */ /* 0x140fe20000001205 */
[----:B------:R-:W-:Y:S01]  /*0470*/  ULOP3.LUT UR9, UR4, UR5, UR9, 0xfe, !UPT ;  /* 0x0000000504097292 */ /* 0x000fe2000f8efe09 */
[C-C-:B------:R-:W-:Y:S01]  /*0480*/  @P3 SHF.R.U64 R16, R4.reuse, 0x1, R5.reuse ;  /* 0x0000000104103819 */ /* 0x140fe20000001205 */
[----:B------:R-:W-:Y:S01]  /*0490*/  UMOV UR8, URZ ;  /* 0x000000ff00087c82 */ /* 0x000fe20008000000 */
[C-C-:B------:R-:W-:Y:S01]  /*04a0*/  @P3 SHF.R.U64 R12, R4.reuse, 0x3, R5.reuse ;  /* 0x00000003040c3819 */ /* 0x140fe20000001205 */
[----:B------:R-:W-:Y:S01]  /*04b0*/  ULOP3.LUT UR9, UR4, UR5, UR9, 0xfe, !UPT ;  /* 0x0000000504097292 */ /* 0x000fe2000f8efe09 */
[----:B------:R-:W-:-:S02]  /*04c0*/  @P3 SHF.R.U64 R22, R4, 0x3, R5 ;  /* 0x0000000304163819 */ /* 0x000fc40000001205 */
[C-C-:B------:R-:W-:Y:S01]  /*04d0*/  @P3 SHF.R.U64 R20, R4.reuse, 0x2, R5.reuse ;  /* 0x0000000204143819 */ /* 0x140fe20000001205 */
[----:B------:R-:W-:Y:S01]  /*04e0*/  ULOP3.LUT UR9, UR4, UR5, UR9, 0xfe, !UPT ;  /* 0x0000000504097292 */ /* 0x000fe2000f8efe09 */
[----:B------:R-:W-:Y:S02]  /*04f0*/  @P3 SHF.R.U64 R15, R4, 0x4, R5 ;  /* 0x00000004040f3819 */ /* 0x000fe40000001205 */
[----:B------:R-:W-:Y:S01]  /*0500*/  @P3 LOP3.LUT R23, R18, 0x1, RZ, 0xc0, !PT ;  /* 0x0000000112173812 */ /* 0x000fe200078ec0ff */
[----:B------:R-:W-:Y:S01]  /*0510*/  ULOP3.LUT UR9, UR4, UR5, UR9, 0xfe, !UPT ;  /* 0x0000000504097292 */ /* 0x000fe2000f8efe09 */
[----:B------:R-:W-:Y:S02]  /*0520*/  @P3 LOP3.LUT R16, R16, 0x1, RZ, 0xc0, !PT ;  /* 0x0000000110103812 */ /* 0x000fe400078ec0ff */
[----:B------:R-:W-:Y:S01]  /*0530*/  @P3 LOP3.LUT R12, R12, 0x1, RZ, 0xc0, !PT ;  /* 0x000000010c0c3812 */ /* 0x000fe200078ec0ff */
[----:B------:R-:W-:Y:S01]  /*0540*/  ULOP3.LUT UR9, UR4, UR5, UR9, 0xfe, !UPT ;  /* 0x0000000504097292 */ /* 0x000fe2000f8efe09 */
[----:B------:R-:W-:-:S02]  /*0550*/  @P3 LOP3.LUT R22, R22, 0x1, RZ, 0xc0, !PT ;  /* 0x0000000116163812 */ /* 0x000fc400078ec0ff */
[----:B------:R-:W-:Y:S01]  /*0560*/  @P3 LOP3.LUT R18, R20, 0x1, RZ, 0xc0, !PT ;  /* 0x0000000114123812 */ /* 0x000fe200078ec0ff */
[----:B------:R-:W-:Y:S01]  /*0570*/  IMAD.MOV.U32 R20, RZ, RZ, RZ ;  /* 0x000000ffff147224 */ /* 0x000fe200078e00ff */
[----:B------:R-:W-:Y:S01]  /*0580*/  @P3 LOP3.LUT R15, R15, 0x1, RZ, 0xc0, !PT ;  /* 0x000000010f0f3812 */ /* 0x000fe200078ec0ff */
[----:B------:R-:W-:Y:S01]  /*0590*/  ULOP3.LUT UR8, UR4, UR8, UR9, 0xfe, !UPT ;  /* 0x0000000804087292 */ /* 0x000fe2000f8efe09 */
[----:B------:R-:W-:Y:S02]  /*05a0*/  @P3 IADD3 R11, PT, PT, R12, R16, R23 ;  /* 0x000000100c0b3210 */ /* 0x000fe40007ffe017 */
[----:B------:R-:W-:Y:S01]  /*05b0*/  @P3 IADD3 R14, PT, PT, R15, R18, R22 ;  /* 0x000000120f0e3210 */ /* 0x000fe20007ffe016 */
[----:B------:R-:W-:Y:S01]  /*05c0*/  IMAD.MOV.U32 R15, RZ, RZ, RZ ;  /* 0x000000ffff0f7224 */ /* 0x000fe200078e00ff */
[----:B------:R-:W-:Y:S01]  /*05d0*/  SHF.R.U32.HI R16, RZ, 0x1, R2 ;  /* 0x00000001ff107819 */ /* 0x000fe20000011602 */
[----:B------:R-:W-:Y:S01]  /*05e0*/  ULOP3.LUT UR8, UR4, UR5, UR8, 0xfe, !UPT ;  /* 0x0000000504087292 */ /* 0x000fe2000f8efe08 */
[----:B------:R-:W-:-:S02]  /*05f0*/  @P3 SHF.R.U64 R12, R4, 0x4, R5 ;  /* 0x00000004040c3819 */ /* 0x000fc40000001205 */
[C-C-:B------:R-:W-:Y:S01]  /*0600*/  @P3 SHF.R.U64 R23, R4.reuse, 0x3, R5.reuse ;  /* 0x0000000304173819 */ /* 0x140fe20000001205 */
[----:B------:R-:W-:Y:S01]  /*0610*/  ULOP3.LUT UR8, UR4, UR5, UR8, 0xfe, !UPT ;  /* 0x0000000504087292 */ /* 0x000fe2000f8efe08 */
[C---:B------:R-:W-:Y:S02]  /*0620*/  @P3 SHF.R.U64 R18, R4.reuse, 0x5, R5 ;  /* 0x0000000504123819 */ /* 0x040fe40000001205 */
[----:B------:R-:W-:Y:S01]  /*0630*/  @P0 SHF.R.U32.HI R20, RZ, 0x1f, R17 ;  /* 0x0000001fff140819 */ /* 0x000fe20000011611 */
[----:B------:R-:W-:Y:S01]  /*0640*/  ULOP3.LUT UR8, UR4, UR5, UR8, 0xfe, !UPT ;  /* 0x0000000504087292 */ /* 0x000fe2000f8efe08 */
[C-C-:B------:R-:W-:Y:S02]  /*0650*/  @P3 SHF.R.U64 R24, R4.reuse, 0x5, R5.reuse ;  /* 0x0000000504183819 */ /* 0x140fe40000001205 */
[C-C-:B------:R-:W-:Y:S01]  /*0660*/  @P3 SHF.R.U64 R17, R4.reuse, 0x4, R5.reuse ;  /* 0x0000000404113819 */ /* 0x140fe20000001205 */
[----:B------:R-:W-:Y:S01]  /*0670*/  ULOP3.LUT UR8, UR4, UR5, UR8, 0xfe, !UPT ;  /* 0x0000000504087292 */ /* 0x000fe2000f8efe08 */
[----:B------:R-:W-:-:S02]  /*0680*/  @P3 SHF.R.U64 R22, R4, 0x6, R5 ;  /* 0x0000000604163819 */ /* 0x000fc40000001205 */
[----:B------:R-:W-:Y:S01]  /*0690*/  @P3 LOP3.LUT R12, R12, 0x1, RZ, 0xc0, !PT ;  /* 0x000000010c0c3812 */ /* 0x000fe200078ec0ff */
[----:B------:R-:W-:Y:S01]  /*06a0*/  ULOP3.LUT UR8, UR4, UR5, UR8, 0xfe, !UPT ;  /* 0x0000000504087292 */ /* 0x000fe2000f8efe08 */
[----:B------:R-:W-:Y:S02]  /*06b0*/  @P3 LOP3.LUT R23, R23, 0x1, RZ, 0xc0, !PT ;  /* 0x0000000117173812 */ /* 0x000fe400078ec0ff */
[----:B------:R-:W-:Y:S01]  /*06c0*/  @P3 LOP3.LUT R18, R18, 0x1, RZ, 0xc0, !PT ;  /* 0x0000000112123812 */ /* 0x000fe200078ec0ff */
[----:B------:R-:W-:Y:S01]  /*06d0*/  ULOP3.LUT UR8, UR4, UR5, UR8, 0xfe, !UPT ;  /* 0x0000000504087292 */ /* 0x000fe2000f8efe08 */
[----:B------:R-:W-:Y:S02]  /*06e0*/  LOP3.LUT R16, R16, 0x1, RZ, 0xc0, !PT ;  /* 0x0000000110107812 */ /* 0x000fe400078ec0ff */
[----:B------:R-:W-:Y:S01]  /*06f0*/  @P3 LOP3.LUT R25, R24, 0x1, RZ, 0xc0, !PT ;  /* 0x0000000118193812 */ /* 0x000fe200078ec0ff */
[----:B------:R-:W-:Y:S01]  /*0700*/  ULOP3.LUT UR4, UR4, UR5, UR8, 0xfe, !UPT ;  /* 0x0000000504047292 */ /* 0x000fe2000f8efe08 */
[----:B------:R-:W-:Y:S01]  /*0710*/  @P3 LOP3.LUT R24, R17, 0x1, RZ, 0xc0, !PT ;  /* 0x0000000111183812 */ /* 0x000fe200078ec0ff */
[----:B------:R-:W-:Y:S01]  /*0720*/  IMAD.MOV.U32 R17, RZ, RZ, RZ ;  /* 0x000000ffff117224 */ /* 0x000fe200078e00ff */
[----:B------:R-:W-:-:S02]  /*0730*/  @P3 LOP3.LUT R22, R22, 0x1, RZ, 0xc0, !PT ;  /* 0x0000000116163812 */ /* 0x000fc400078ec0ff */
[----:B------:R-:W-:Y:S01]  /*0740*/  @P3 IADD3 R15, PT, PT, R18, R23, R12 ;  /* 0x00000017120f3210 */ /* 0x000fe20007ffe00c */
[----:B------:R-:W-:Y:S01]  /*0750*/  IMAD.MOV.U32 R12, RZ, RZ, RZ ;  /* 0x000000ffff0c7224 */ /* 0x000fe200078e00ff */
[----:B------:R-:W-:Y:S02]  /*0760*/  IADD3 R20, PT, PT, R19, R16, R20 ;  /* 0x0000001013147210 */ /* 0x000fe40007ffe014 */
[C-C-:B------:R-:W-:Y:S02]  /*0770*/  @P3 SHF.R.U64 R23, R4.reuse, 0x6, R5.reuse ;  /* 0x0000000604173819 */ /* 0x140fe40000001205 */
[C-C-:B------:R-:W-:Y:S02]  /*0780*/  @P3 SHF.R.U64 R19, R4.reuse, 0x5, R5.reuse ;  /* 0x0000000504133819 */ /* 0x140fe40000001205 */
[----:B------:R-:W-:Y:S02]  /*0790*/  @P3 SHF.R.U64 R18, R4, 0x7, R5 ;  /* 0x0000000704123819 */ /* 0x000fe40000001205 */
[----:B------:R-:W-:-:S02]  /*07a0*/  @P3 IADD3 R17, PT, PT, R22, R24, R25 ;  /* 0x0000001816113210 */ /* 0x000fc40007ffe019 */
[----:B------:R-:W-:Y:S02]  /*07b0*/  SHF.R.U32.HI R22, RZ, 0x1f, R10 ;  /* 0x0000001fff167819 */ /* 0x000fe4000001160a */
[----:B------:R-:W-:Y:S02]  /*07c0*/  @P3 LOP3.LUT R23, R23, 0x1, RZ, 0xc0, !PT ;  /* 0x0000000117173812 */ /* 0x000fe400078ec0ff */
[----:B------:R-:W-:Y:S02]  /*07d0*/  @P3 LOP3.LUT R24, R19, 0x1, RZ, 0xc0, !PT ;  /* 0x0000000113183812 */ /* 0x000fe400078ec0ff */
[----:B------:R-:W-:Y:S02]  /*07e0*/  @P3 LOP3.LUT R10, R18, 0x1, RZ, 0xc0, !PT ;  /* 0x00000001120a3812 */ /* 0x000fe400078ec0ff */
[----:B------:R-:W-:Y:S02]  /*07f0*/  @!P2 LOP3.LUT R19, R6, 0x1, RZ, 0xc0, !PT ;  /* 0x000000010613a812 */ /* 0x000fe400078ec0ff */
[----:B------:R-:W-:-:S02]  /*0800*/  @P3 IADD3 R12, PT, PT, R10, R24, R23 ;  /* 0x000000180a0c3210 */ /* 0x000fc40007ffe017 */
[----:B------:R-:W-:Y:S02]  /*0810*/  @!P2 IADD3 R18, PT, PT, R19, R20, R22 ;  /* 0x000000141312a210 */ /* 0x000fe40007ffe016 */
[C-C-:B------:R-:W-:Y:S02]  /*0820*/  @P3 SHF.R.U64 R23, R4.reuse, 0x7, R5.reuse ;  /* 0x0000000704173819 */ /* 0x140fe40000001205 */
[----:B------:R-:W-:Y:S02]  /*0830*/  @!P2 SHF.R.U32.HI R22, RZ, 0x1, R6 ;  /* 0x00000001ff16a819 */ /* 0x000fe40000011606 */
[C-C-:B------:R-:W-:Y:S02]  /*0840*/  @P3 SHF.R.U64 R19, R4.reuse, 0x6, R5.reuse ;  /* 0x0000000604133819 */ /* 0x140fe40000001205 */
[----:B------:R-:W-:Y:S02]  /*0850*/  @P3 SHF.R.U64 R24, R4, 0x8, R5 ;  /* 0x0000000804183819 */ /* 0x000fe40000001205 */
[----:B------:R-:W-:-:S02]  /*0860*/  @P3 LOP3.LUT R25, R23, 0x1, RZ, 0xc0, !PT ;  /* 0x0000000117193812 */ /* 0x000fc400078ec0ff */
[----:B------:R-:W-:Y:S02]  /*0870*/  @!P2 LOP3.LUT R23, R22, 0x1, RZ, 0xc0, !PT ;  /* 0x000000011617a812 */ /* 0x000fe400078ec0ff */
[----:B------:R-:W-:Y:S02]  /*0880*/  SHF.R.U32.HI R10, RZ, 0x3, R2 ;  /* 0x00000003ff0a7819 */ /* 0x000fe40000011602 */
[----:B------:R-:W-:Y:S01]  /*0890*/  @P3 LOP3.LUT R26, R19, 0x1, RZ, 0xc0, !PT ;  /* 0x00000001131a3812 */ /* 0x000fe200078ec0ff */
[----:B------:R-:W-:Y:S01]  /*08a0*/  IMAD.MOV.U32 R19, RZ, RZ, RZ ;  /* 0x000000ffff137224 */ /* 0x000fe200078e00ff */
[----:B------:R-:W-:Y:S01]  /*08b0*/  @P3 LOP3.LUT R24, R24, 0x1, RZ, 0xc0, !PT ;  /* 0x0000000118183812 */ /* 0x000fe200078ec0ff */
[----:B------:R-:W-:Y:S01]  /*08c0*/  @!P2 IMAD.IADD R20, R18, 0x1, R23 ;  /* 0x000000011214a824 */ /* 0x000fe200078e0217 */
[----:B------:R-:W-:Y:S02]  /*08d0*/  LOP3.LUT R10, R10, 0x1, RZ, 0xc0, !PT ;  /* 0x000000010a0a7812 */ /* 0x000fe400078ec0ff */
[----:B------:R-:W-:-:S02]  /*08e0*/  @P3 IADD3 R19, PT, PT, R24, R26, R25 ;  /* 0x0000001a18133210 */ /* 0x000fc40007ffe019 */
[--C-:B------:R-:W-:Y:S02]  /*08f0*/  SHF.R.U32.HI R18, RZ, 0x2, R2.reuse ;  /* 0x00000002ff127819 */ /* 0x100fe40000011602 */
[----:B------:R-:W-:Y:S02]  /*0900*/  SHF.R.U32.HI R25, RZ, 0x4, R2 ;  /* 0x00000004ff197819 */ /* 0x000fe40000011602 */
[----:B------:R-:W-:Y:S02]  /*0910*/  IADD3 R11, PT, PT, R11, R10, R16 ;  /* 0x0000000a0b0b7210 */ /* 0x000fe40007ffe010 */
[----:B------:R-:W-:Y:S02]  /*0920*/  LOP3.LUT R16, R2, 0x1, RZ, 0xc0, !PT ;  /* 0x0000000102107812 */ /* 0x000fe400078ec0ff */
[----:B------:R-:W-:Y:S02]  /*0930*/  LOP3.LUT R23, R18, 0x1, RZ, 0xc0, !PT ;  /* 0x0000000112177812 */ /* 0x000fe400078ec0ff */
[----:B------:R-:W-:-:S02]  /*0940*/  LOP3.LUT R25, R25, 0x1, RZ, 0xc0, !PT ;  /* 0x0000000119197812 */ /* 0x000fc400078ec0ff */
[----:B------:R-:W-:Y:S02]  /*0950*/  SHF.R.U32.HI R22, RZ, 0x5, R2 ;  /* 0x00000005ff167819 */ /* 0x000fe40000011602 */
[----:B------:R-:W-:Y:S02]  /*0960*/  IADD3 R18, PT, PT, R21, R23, R16 ;  /* 0x0000001715127210 */ /* 0x000fe40007ffe010 */
[----:B------:R-:W-:Y:S02]  /*0970*/  IADD3 R14, PT, PT, R14, R25, R23 ;  /* 0x000000190e0e7210 */ /* 0x000fe40007ffe017 */
[--C-:B------:R-:W-:Y:S02]  /*0980*/  SHF.R.U32.HI R23, RZ, 0x7, R2.reuse ;  /* 0x00000007ff177819 */ /* 0x100fe40000011602 */
[----:B------:R-:W-:Y:S02]  /*0990*/  LOP3.LUT R22, R22, 0x1, RZ, 0xc0, !PT ;  /* 0x0000000116167812 */ /* 0x000fe400078ec0ff */
[----:B------:R-:W-:-:S02]  /*09a0*/  SHF.R.U32.HI R21, RZ, 0x6, R2 ;  /* 0x00000006ff157819 */ /* 0x000fc40000011602 */
[----:B------:R-:W-:Y:S02]  /*09b0*/  LOP3.LUT R23, R23, 0x1, RZ, 0xc0, !PT ;  /* 0x0000000117177812 */ /* 0x000fe400078ec0ff */
[----:B------:R-:W-:Y:S02]  /*09c0*/  @!P2 SHF.R.U32.HI R24, RZ, 0x1, R6 ;  /* 0x00000001ff18a819 */ /* 0x000fe40000011606 */
[----:B------:R-:W-:Y:S02]  /*09d0*/  IADD3 R15, PT, PT, R15, R22, R10 ;  /* 0x000000160f0f7210 */ /* 0x000fe40007ffe00a */
[----:B------:R-:W-:Y:S02]  /*09e0*/  LOP3.LUT R10, R21, 0x1, RZ, 0xc0, !PT ;  /* 0x00000001150a7812 */ /* 0x000fe400078ec0ff */
[----:B------:R-:W-:Y:S02]  /*09f0*/  IADD3 R12, PT, PT, R12, R23, R22 ;  /* 0x000000170c0c7210 */ /* 0x000fe40007ffe016 */
[----:B------:R-:W-:-:S02]  /*0a00*/  @!P2 LOP3.LUT R21, R6, 0x1, RZ, 0xc0, !PT ;  /* 0x000000010615a812 */ /* 0x000fc400078ec0ff */
[----:B------:R-:W-:Y:S02]  /*0a10*/  @!P2 LOP3.LUT R24, R24, 0x1, RZ, 0xc0, !PT ;  /* 0x000000011818a812 */ /* 0x000fe400078ec0ff */
[--C-:B------:R-:W-:Y:S02]  /*0a20*/  @!P2 SHF.R.U32.HI R22, RZ, 0x2, R6.reuse ;  /* 0x00000002ff16a819 */ /* 0x100fe40000011606 */
[----:B------:R-:W-:Y:S02]  /*0a30*/  @!P2 IADD3 R21, PT, PT, R24, R18, R21 ;  /* 0x000000121815a210 */ /* 0x000fe40007ffe015 */
[----:B------:R-:W-:Y:S02]  /*0a40*/  @!P2 LOP3.LUT R22, R22, 0x1, RZ, 0xc0, !PT ;  /* 0x000000011616a812 */ /* 0x000fe400078ec0ff */
[----:B------:R-:W-:Y:S02]  /*0a50*/  @!P2 SHF.R.U32.HI R24, RZ, 0x2, R6 ;  /* 0x00000002ff18a819 */ /* 0x000fe40000011606 */
[----:B------:R-:W-:Y:S01]  /*0a60*/  IADD3 R17, PT, PT, R17, R10, R25 ;  /* 0x0000000a11117210 */ /* 0x000fe20007ffe019 */
[----:B------:R-:W-:Y:S01]  /*0a70*/  @!P2 IMAD.IADD R18, R21, 0x1, R22 ;  /* 0x000000011512a824 */ /* 0x000fe200078e0216 */
[----:B------:R-:W-:-:S02]  /*0a80*/  @!P2 SHF.R.U32.HI R21, RZ, 0x1, R6 ;  /* 0x00000001ff15a819 */ /* 0x000fc40000011606 */
[--C-:B------:R-:W-:Y:S02]  /*0a90*/  @!P2 SHF.R.U32.HI R25, RZ, 0x6, R6.reuse ;  /* 0x00000006ff19a819 */ /* 0x100fe40000011606 */
[----:B------:R-:W-:Y:S02]  /*0aa0*/  @!P2 LOP3.LUT R22, R21, 0x1, RZ, 0xc0, !PT ;  /* 0x000000011516a812 */ /* 0x000fe400078ec0ff */
[----:B------:R-:W-:Y:S02]  /*0ab0*/  @!P2 LOP3.LUT R21, R24, 0x1, RZ, 0xc0, !PT ;  /* 0x000000011815a812 */ /* 0x000fe400078ec0ff */
[----:B------:R-:W-:Y:S02]  /*0ac0*/  @!P2 SHF.R.U32.HI R24, RZ, 0x4, R6 ;  /* 0x00000004ff18a819 */ /* 0x000fe40000011606 */
[----:B------:R-:W-:Y:S02]  /*0ad0*/  @!P2 IADD3 R21, PT, PT, R21, R11, R22 ;  /* 0x0000000b1515a210 */ /* 0x000fe40007ffe016 */
[----:B------:R-:W-:-:S02]  /*0ae0*/  @!P2 SHF.R.U32.HI R22, RZ, 0x3, R6 ;  /* 0x00000003ff16a819 */ /* 0x000fc40000011606 */
[----:B------:R-:W-:Y:S02]  /*0af0*/  @!P2 SHF.R.U32.HI R26, RZ, 0x7, R6 ;  /* 0x00000007ff1aa819 */ /* 0x000fe40000011606 */
[----:B------:R-:W-:Y:S02]  /*0b00*/  @!P2 LOP3.LUT R22, R22, 0x1, RZ, 0xc0, !PT ;  /* 0x000000011616a812 */ /* 0x000fe400078ec0ff */
[----:B------:R-:W-:Y:S02]  /*0b10*/  @!P2 LOP3.LUT R26, R26, 0x1, RZ, 0xc0, !PT ;  /* 0x000000011a1aa812 */ /* 0x000fe400078ec0ff */
[----:B------:R-:W-:Y:S01]  /*0b20*/  ISETP.NE.AND P0, PT, R18, 0x3, PT ;  /* 0x000000031200780c */ /* 0x000fe20003f05270 */
[----:B------:R-:W-:Y:S01]  /*0b30*/  @!P2 IMAD.IADD R11, R21, 0x1, R22 ;  /* 0x00000001150ba824 */ /* 0x000fe200078e0216 */
[--C-:B------:R-:W-:Y:S02]  /*0b40*/  @!P2 SHF.R.U32.HI R21, RZ, 0x2, R6.reuse ;  /* 0x00000002ff15a819 */ /* 0x100fe40000011606 */
[----:B------:R-:W-:-:S02]  /*0b50*/  @!P2 SHF.R.U32.HI R22, RZ, 0x3, R6 ;  /* 0x00000003ff16a819 */ /* 0x000fc40000011606 */
[----:B------:R-:W-:Y:S02]  /*0b60*/  @!P2 LOP3.LUT R21, R21, 0x1, RZ, 0xc0, !PT ;  /* 0x000000011515a812 */ /* 0x000fe400078ec0ff */
[----:B------:R-:W-:Y:S02]  /*0b70*/  @!P2 LOP3.LUT R22, R22, 0x1, RZ, 0xc0, !PT ;  /* 0x000000011616a812 */ /* 0x000fe400078ec0ff */
[----:B------:R-:W-:Y:S02]  /*0b80*/  ISETP.NE.AND P4, PT, R11, 0x3, PT ;  /* 0x000000030b00780c */ /* 0x000fe40003f85270 */
[----:B------:R-:W-:Y:S02]  /*0b90*/  @!P2 IADD3 R21, PT, PT, R22, R14, R21 ;  /* 0x0000000e1615a210 */ /* 0x000fe40007ffe015 */
[--C-:B------:R-:W-:Y:S02]  /*0ba0*/  @!P2 SHF.R.U32.HI R22, RZ, 0x4, R6.reuse ;  /* 0x00000004ff16a819 */ /* 0x100fe40000011606 */
[----:B------:R-:W-:-:S02]  /*0bb0*/  @!P2 SHF.R.U32.HI R27, RZ, 0xa, R6 ;  /* 0x0000000aff1ba819 */ /* 0x000fc40000011606 */
[----:B------:R-:W-:-:S05]  /*0bc0*/  @!P2 LOP3.LUT R22, R22, 0x1, RZ, 0xc0, !PT ;  /* 0x000000011616a812 */ /* 0x000fca00078ec0ff */
[----:B------:R-:W-:Y:S01]  /*0bd0*/  @!P2 IMAD.IADD R14, R21, 0x1, R22 ;  /* 0x00000001150ea824 */ /* 0x000fe200078e0216 */
[--C-:B------:R-:W-:Y:S02]  /*0be0*/  @!P2 SHF.R.U32.HI R21, RZ, 0x3, R6.reuse ;  /* 0x00000003ff15a819 */ /* 0x100fe40000011606 */
[----:B------:R-:W-:Y:S02]  /*0bf0*/  @P4 ISETP.NE.AND P5, PT, R11, 0x2, PT ;  /* 0x000000020b00480c */ /* 0x000fe40003fa5270 */
[----:B------:R-:W-:Y:S02]  /*0c00*/  @!P2 LOP3.LUT R22, R21, 0x1, RZ, 0xc0, !PT ;  /* 0x000000011516a812 */ /* 0x000fe400078ec0ff */
[----:B------:R-:W-:Y:S02]  /*0c10*/  @!P2 LOP3.LUT R21, R24, 0x1, RZ, 0xc0, !PT ;  /* 0x000000011815a812 */ /* 0x000fe400078ec0ff */
[----:B------:R-:W-:Y:S02]  /*0c20*/  @!P2 SHF.R.U32.HI R24, RZ, 0x5, R6 ;  /* 0x00000005ff18a819 */ /* 0x000fe40000011606 */
[----:B------:R-:W-:-:S02]  /*0c30*/  @!P2 IADD3 R21, PT, PT, R21, R15, R22 ;  /* 0x0000000f1515a210 */ /* 0x000fc40007ffe016 */
[----:B------:R-:W-:Y:S02]  /*0c40*/  @!P2 SHF.R.U32.HI R22, RZ, 0x5, R6 ;  /* 0x00000005ff16a819 */ /* 0x000fe40000011606 */
[----:B------:R-:W-:Y:S02]  /*0c50*/  ISETP.NE.AND P6, PT, R14, 0x3, PT ;  /* 0x000000030e00780c */ /* 0x000fe40003fc5270 */
[----:B------:R-:W-:-:S05]  /*0c60*/  @!P2 LOP3.LUT R22, R22, 0x1, RZ, 0xc0, !PT ;  /* 0x000000011616a812 */ /* 0x000fca00078ec0ff */
[----:B------:R-:W-:Y:S01]  /*0c70*/  @!P2 IMAD.IADD R15, R21, 0x1, R22 ;  /* 0x00000001150fa824 */ /* 0x000fe200078e0216 */
[----:B------:R-:W-:-:S04]  /*0c80*/  @!P2 SHF.R.U32.HI R21, RZ, 0x4, R6 ;  /* 0x00000004ff15a819 */ /* 0x000fc80000011606 */
[----:B------:R-:W-:Y:S02]  /*0c90*/  @!P2 LOP3.LUT R22, R21, 0x1, RZ, 0xc0, !PT ;  /* 0x000000011516a812 */ /* 0x000fe400078ec0ff */
[----:B------:R-:W-:Y:S02]  /*0ca0*/  @!P2 LOP3.LUT R21, R24, 0x1, RZ, 0xc0, !PT ;  /* 0x000000011815a812 */ /* 0x000fe400078ec0ff */
[----:B------:R-:W-:Y:S02]  /*0cb0*/  @!P2 SHF.R.U32.HI R24, RZ, 0x6, R6 ;  /* 0x00000006ff18a819 */ /* 0x000fe40000011606 */
[----:B------:R-:W-:Y:S02]  /*0cc0*/  @!P2 IADD3 R21, PT, PT, R21, R17, R22 ;  /* 0x000000111515a210 */ /* 0x000fe40007ffe016 */
[----:B------:R-:W-:Y:S02]  /*0cd0*/  SHF.R.U32.HI R22, RZ, 0x8, R2 ;  /* 0x00000008ff167819 */ /* 0x000fe40000011602 */
[----:B------:R-:W-:-:S02]  /*0ce0*/  @!P2 LOP3.LUT R24, R24, 0x1, RZ, 0xc0, !PT ;  /* 0x000000011818a812 */ /* 0x000fc400078ec0ff */
[----:B------:R-:W-:-:S03]  /*0cf0*/  LOP3.LUT R22, R22, 0x1, RZ, 0xc0, !PT ;  /* 0x0000000116167812 */ /* 0x000fc600078ec0ff */
[----:B------:R-:W-:Y:S01]  /*0d00*/  @!P2 IMAD.IADD R17, R21, 0x1, R24 ;  /* 0x000000011511a824 */ /* 0x000fe200078e0218 */
[----:B------:R-:W-:Y:S02]  /*0d10*/  IADD3 R19, PT, PT, R19, R22, R10 ;  /* 0x0000001613137210 */ /* 0x000fe40007ffe00a */
[--C-:B------:R-:W-:Y:S02]  /*0d20*/  @!P2 SHF.R.U32.HI R10, RZ, 0x5, R6.reuse ;  /* 0x00000005ff0aa819 */ /* 0x100fe40000011606 */
[----:B------:R-:W-:Y:S02]  /*0d30*/  @!P2 SHF.R.U32.HI R24, RZ, 0x6, R6 ;  /* 0x00000006ff18a819 */ /* 0x000fe40000011606 */
[----:B------:R-:W-:Y:S02]  /*0d40*/  @!P2 LOP3.LUT R21, R10, 0x1, RZ, 0xc0, !PT ;  /* 0x000000010a15a812 */ /* 0x000fe400078ec0ff */
[----:B------:R-:W-:Y:S02]  /*0d50*/  @!P2 LOP3.LUT R10, R24, 0x1, RZ, 0xc0, !PT ;  /* 0x00000001180aa812 */ /* 0x000fe400078ec0ff */
[----:B------:R-:W-:-:S02]  /*0d60*/  @!P2 LOP3.LUT R24, R25, 0x1, RZ, 0xc0, !PT ;  /* 0x000000011918a812 */ /* 0x000fc400078ec0ff */
[----:B------:R-:W-:Y:S02]  /*0d70*/  @!P2 IADD3 R10, PT, PT, R10, R12, R21 ;  /* 0x0000000c0a0aa210 */ /* 0x000fe40007ffe015 */
[--C-:B------:R-:W-:Y:S02]  /*0d80*/  @!P2 SHF.R.U32.HI R21, RZ, 0x7, R6.reuse ;  /* 0x00000007ff15a819 */ /* 0x100fe40000011606 */
[----:B------:R-:W-:Y:S02]  /*0d90*/  @!P2 SHF.R.U32.HI R25, RZ, 0x8, R6 ;  /* 0x00000008ff19a819 */ /* 0x000fe40000011606 */
[----:B------:R-:W-:Y:S02]  /*0da0*/  @!P2 IADD3 R24, PT, PT, R26, R19, R24 ;  /* 0x000000131a18a210 */ /* 0x000fe40007ffe018 */
[----:B------:R-:W-:Y:S02]  /*0db0*/  @!P2 LOP3.LUT R21, R21, 0x1, RZ, 0xc0, !PT ;  /* 0x000000011515a812 */ /* 0x000fe400078ec0ff */
[----:B------:R-:W-:-:S03]  /*0dc0*/  @!P2 LOP3.LUT R25, R25, 0x1, RZ, 0xc0, !PT ;  /* 0x000000011919a812 */ /* 0x000fc600078ec0ff */
[----:B------:R-:W-:Y:S01]  /*0dd0*/  @!P2 IMAD.IADD R12, R10, 0x1, R21 ;  /* 0x000000010a0ca824 */ /* 0x000fe200078e0215 */
[----:B------:R-:W-:Y:S01]  /*0de0*/  @P3 SHF.R.U64 R21, R4, 0x7, R5 ;  /* 0x0000000704153819 */ /* 0x000fe20000001205 */
[----:B------:R-:W-:Y:S01]  /*0df0*/  @!P2 IMAD.IADD R19, R24, 0x1, R25 ;  /* 0x000000011813a824 */ /* 0x000fe200078e0219 */
[C-C-:B------:R-:W-:Y:S02]  /*0e00*/  @P3 SHF.R.U64 R24, R4.reuse, 0x8, R5.reuse ;  /* 0x0000000804183819 */ /* 0x140fe40000001205 */
[----:B------:R-:W-:Y:S02]  /*0e10*/  @P3 SHF.R.U64 R10, R4, 0x9, R5 ;  /* 0x00000009040a3819 */ /* 0x000fe40000001205 */
[----:B------:R-:W-:Y:S01]  /*0e20*/  @P3 LOP3.LUT R25, R24, 0x1, RZ, 0xc0, !PT ;  /* 0x0000000118193812 */ /* 0x000fe200078ec0ff */
[----:B------:R-:W-:Y:S01]  /*0e30*/  IMAD.MOV.U32 R24, RZ, RZ, RZ ;  /* 0x000000ffff187224 */ /* 0x000fe200078e00ff */
[----:B------:R-:W-:Y:S02]  /*0e40*/  @P3 LOP3.LUT R21, R21, 0x1, RZ, 0xc0, !PT ;  /* 0x0000000115153812 */ /* 0x000fe400078ec0ff */
[----:B------:R-:W-:-:S04]  /*0e50*/  @P3 LOP3.LUT R10, R10, 0x1, RZ, 0xc0, !PT ;  /* 0x000000010a0a3812 */ /* 0x000fc800078ec0ff */
[----:B------:R-:W-:Y:S01]  /*0e60*/  @P3 IADD3 R24, PT, PT, R10, R21, R25 ;  /* 0x000000150a183210 */ /* 0x000fe20007ffe019 */
[----:B------:R-:W-:Y:S01]  /*0e70*/  IMAD.MOV.U32 R10, RZ, RZ, RZ ;  /* 0x000000ffff0a7224 */ /* 0x000fe200078e00ff */
[----:B------:R-:W-:Y:S02]  /*0e80*/  @!P1 LOP3.LUT R10, R13, 0x1, RZ, 0xc0, !PT ;  /* 0x000000010d0a9812 */ /* 0x000fe400078ec0ff */
[C-C-:B------:R-:W-:Y:S02]  /*0e90*/  @P3 SHF.R.U64 R25, R4.reuse, 0x9, R5.reuse ;  /* 0x0000000904193819 */ /* 0x140fe40000001205 */
[C-C-:B------:R-:W-:Y:S02]  /*0ea0*/  @P3 SHF.R.U64 R21, R4.reuse, 0x8, R5.reuse ;  /* 0x0000000804153819 */ /* 0x140fe40000001205 */
[----:B------:R-:W-:Y:S02]  /*0eb0*/  @P3 SHF.R.U64 R13, R4, 0xa, R5 ;  /* 0x0000000a040d3819 */ /* 0x000fe40000001205 */
[----:B------:R-:W-:Y:S01]  /*0ec0*/  @P3 LOP3.LUT R26, R25, 0x1, RZ, 0xc0, !PT ;  /* 0x00000001191a3812 */ /* 0x000fe200078ec0ff */
[----:B------:R-:W-:Y:S01]  /*0ed0*/  IMAD.MOV.U32 R25, RZ, RZ, RZ ;  /* 0x000000ffff197224 */ /* 0x000fe200078e00ff */
[----:B------:R-:W-:-:S02]  /*0ee0*/  @P3 LOP3.LUT R21, R21, 0x1, RZ, 0xc0, !PT ;  /* 0x0000000115153812 */ /* 0x000fc400078ec0ff */
[----:B------:R-:W-:Y:S02]  /*0ef0*/  @P3 LOP3.LUT R13, R13, 0x1, RZ, 0xc0, !PT ;  /* 0x000000010d0d3812 */ /* 0x000fe400078ec0ff */
[----:B------:R-:W-:Y:S02]  /*0f00*/  @P0 ISETP.NE.AND P1, PT, R18, 0x2, PT ;  /* 0x000000021200080c */ /* 0x000fe40003f25270 */
[----:B------:R-:W-:Y:S01]  /*0f10*/  @P3 IADD3 R25, PT, PT, R13, R21, R26 ;  /* 0x000000150d193210 */ /* 0x000fe20007ffe01a */
[----:B------:R-:W-:Y:S01]  /*0f20*/  IMAD.MOV.U32 R13, RZ, RZ, 0x2 ;  /* 0x00000002ff0d7424 */ /* 0x000fe200078e00ff */
[----:B------:R-:W-:Y:S02]  /*0f30*/  SHF.R.U32.HI R21, RZ, 0x9, R2 ;  /* 0x00000009ff157819 */ /* 0x000fe40000011602 */
[----:B------:R-:W-:Y:S02]  /*0f40*/  @P0 SEL R11, RZ, 0x2, P1 ;  /* 0x00000002ff0b0807 */ /* 0x000fe40000800000 */
[----:B------:R-:W-:-:S02]  /*0f50*/  LOP3.LUT R21, R21, 0x1, RZ, 0xc0, !PT ;  /* 0x0000000115157812 */ /* 0x000fc400078ec0ff */
[----:B------:R-:W-:Y:S02]  /*0f60*/  @P6 ISETP.NE.AND P1, PT, R14, 0x2, PT ;  /* 0x000000020e00680c */ /* 0x000fe40003f25270 */
[----:B------:R-:W-:Y:S02]  /*0f70*/  IADD3 R18, PT, PT, R24, R21, R23 ;  /* 0x0000001518127210 */ /* 0x000fe40007ffe017 */
[----:B------:R-:W-:Y:S02]  /*0f80*/  SHF.R.U32.HI R23, RZ, 0xa, R2 ;  /* 0x0000000aff177819 */ /* 0x000fe40000011602 */
[----:B------:R-:W-:Y:S01]  /*0f90*/  @P0 LOP3.LUT R13, R2, R11, RZ, 0xc0, !PT ;  /* 0x0000000b020d0212 */ /* 0x000fe200078ec0ff */
[----:B------:R-:W-:Y:S01]  /*0fa0*/  IMAD.MOV.U32 R11, RZ, RZ, 0x4 ;  /* 0x00000004ff0b7424 */ /* 0x000fe200078e00ff */
[----:B------:R-:W-:Y:S02]  /*0fb0*/  LOP3.LUT R14, R23, 0x1, RZ, 0xc0, !PT ;  /* 0x00000001170e7812 */ /* 0x000fe400078ec0ff */
[----:B------:R-:W-:-:S02]  /*0fc0*/  @P4 SEL R23, RZ, 0x4, P5 ;  /* 0x00000004ff174807 */ /* 0x000fc40002800000 */
[----:B------:R-:W-:Y:S02]  /*0fd0*/  ISETP.NE.AND P5, PT, R20, 0x3, PT ;  /* 0x000000031400780c */ /* 0x000fe40003fa5270 */
[----:B------:R-:W-:Y:S02]  /*0fe0*/  IADD3 R22, PT, PT, R25, R14, R22 ;  /* 0x0000000e19167210 */ /* 0x000fe40007ffe016 */
[----:B------:R-:W-:Y:S02]  /*0ff0*/  @P4 LOP3.LUT R11, R2, R23, RZ, 0xc0, !PT ;  /* 0x00000017020b4212 */ /* 0x000fe400078ec0ff */
[C-C-:B------:R-:W-:Y:S02]  /*1000*/  @P3 SHF.R.U64 R25, R4.reuse, 0xa, R5.reuse ;  /* 0x0000000a04193819 */ /* 0x140fe40000001205 */
[C-C-:B------:R-:W-:Y:S02]  /*1010*/  @P3 SHF.R.U64 R23, R4.reuse, 0x9, R5.reuse ;  /* 0x0000000904173819 */ /* 0x140fe40000001205 */
[----:B------:R-:W-:-:S02]  /*1020*/  @P3 SHF.R.U64 R24, R4, 0xb, R5 ;  /* 0x0000000b04183819 */ /* 0x000fc40000001205 */
[----:B------:R-:W-:Y:S02]  /*1030*/  @P3 LOP3.LUT R25, R25, 0x1, RZ, 0xc0, !PT ;  /* 0x0000000119193812 */ /* 0x000fe400078ec0ff */
[----:B------:R-:W-:Y:S01]  /*1040*/  @P3 LOP3.LUT R26, R23, 0x1, RZ, 0xc0, !PT ;  /* 0x00000001171a3812 */ /* 0x000fe200078ec0ff */
[----:B------:R-:W-:Y:S01]  /*1050*/  IMAD.MOV.U32 R23, RZ, RZ, RZ ;  /* 0x000000ffff177224 */ /* 0x000fe200078e00ff */
[----:B------:R-:W-:Y:S02]  /*1060*/  @P3 LOP3.LUT R24, R24, 0x1, RZ, 0xc0, !PT ;  /* 0x0000000118183812 */ /* 0x000fe400078ec0ff */
[----:B------:R-:W-:Y:S02]  /*1070*/  ISETP.NE.AND P4, PT, R15, 0x3, PT ;  /* 0x000000030f00780c */ /* 0x000fe40003f85270 */
[----:B------:R-:W-:Y:S02]  /*1080*/  @P3 IADD3 R23, PT, PT, R24, R26, R25 ;  /* 0x0000001a18173210 */ /* 0x000fe40007ffe019 */
[----:B------:R-:W-:-:S02]  /*1090*/  @P6 SEL R25, RZ, 0x8, P1 ;  /* 0x00000008ff196807 */ /* 0x000fc40000800000 */
[----:B------:R-:W-:Y:S02]  /*10a0*/  @P5 ISETP.NE.AND P0, PT, R20, 0x2, PT ;  /* 0x000000021400580c */ /* 0x000fe40003f05270 */
[----:B------:R-:W-:Y:S01]  /*10b0*/  @P5 ISETP.EQ.U32.AND P1, PT, R16, 0x1, PT ;  /* 0x000000011000580c */ /* 0x000fe20003f22070 */
[----:B------:R-:W-:Y:S01]  /*10c0*/  IMAD.MOV.U32 R16, RZ, RZ, 0x8 ;  /* 0x00000008ff107424 */ /* 0x000fe200078e00ff */
[----:B------:R-:W-:Y:S02]  /*10d0*/  @P6 LOP3.LUT R16, R2, R25, RZ, 0xc0, !PT ;  /* 0x0000001902106212 */ /* 0x000fe400078ec0ff */
[----:B------:R-:W-:Y:S02]  /*10e0*/  @P5 ISETP.EQ.U32.AND.EX P0, PT, RZ, RZ, !P0, P1 ;  /* 0x000000ffff00520c */ /* 0x000fe40004702110 */
[----:B------:R-:W-:Y:S02]  /*10f0*/  ISETP.NE.AND P1, PT, R17, 0x3, PT ;  /* 0x000000031100780c */ /* 0x000fe40003f25270 */
[----:B------:R-:W-:-:S02]  /*1100*/  @P4 ISETP.NE.AND P6, PT, R15, 0x2, PT ;  /* 0x000000020f00480c */ /* 0x000fc40003fc5270 */
[--C-:B------:R-:W-:Y:S02]  /*1110*/  @!P2 SHF.R.U32.HI R15, RZ, 0x7, R6.reuse ;  /* 0x00000007ff0fa819 */ /* 0x100fe40000011606 */
[----:B------:R-:W-:Y:S02]  /*1120*/  @!P2 SHF.R.U32.HI R20, RZ, 0x8, R6 ;  /* 0x00000008ff14a819 */ /* 0x000fe40000011606 */
[----:B------:R-:W-:Y:S02]  /*1130*/  @P4 SEL R25, RZ, 0x10, P6 ;  /* 0x00000010ff194807 */ /* 0x000fe40003000000 */
[----:B------:R-:W-:Y:S02]  /*1140*/  @!P2 LOP3.LUT R15, R15, 0x1, RZ, 0xc0, !PT ;  /* 0x000000010f0fa812 */ /* 0x000fe400078ec0ff */
[----:B------:R-:W-:Y:S02]  /*1150*/  @!P2 LOP3.LUT R20, R20, 0x1, RZ, 0xc0, !PT ;  /* 0x000000011414a812 */ /* 0x000fe400078ec0ff */
[----:B------:R-:W-:Y:S01]  /*1160*/  @P1 ISETP.NE.AND P6, PT, R17, 0x2, PT ;  /* 0x000000021100180c */ /* 0x000fe20003fc5270 */
[----:B------:R-:W-:Y:S01]  /*1170*/  IMAD.MOV.U32 R17, RZ, RZ, 0x10 ;  /* 0x00000010ff117424 */ /* 0x000fe200078e00ff */
[----:B------:R-:W-:-:S02]  /*1180*/  @P4 LOP3.LUT R17, R2, R25, RZ, 0xc0, !PT ;  /* 0x0000001902114212 */ /* 0x000fc400078ec0ff */
[----:B------:R-:W-:Y:S02]  /*1190*/  @!P2 IADD3 R15, PT, PT, R20, R18, R15 ;  /* 0x00000012140fa210 */ /* 0x000fe40007ffe00f */
[----:B------:R-:W-:Y:S02]  /*11a0*/  ISETP.NE.AND P4, PT, R12, 0x3, PT ;  /* 0x000000030c00780c */ /* 0x000fe40003f85270 */
[----:B------:R-:W-:Y:S02]  /*11b0*/  @!P2 SHF.R.U32.HI R20, RZ, 0x9, R6 ;  /* 0x00000009ff14a819 */ /* 0x000fe40000011606 */
[----:B------:R-:W-:Y:S02]  /*11c0*/  @P1 SEL R25, RZ, 0x20, P6 ;  /* 0x00000020ff191807 */ /* 0x000fe40003000000 */
[----:B------:R-:W-:Y:S02]  /*11d0*/  @!P2 LOP3.LUT R20, R20, 0x1, RZ, 0xc0, !PT ;  /* 0x000000011414a812 */ /* 0x000fe400078ec0ff */
[----:B------:R-:W-:-:S03]  /*11e0*/  SHF.R.U32.HI R24, RZ, 0xb, R2 ;  /* 0x0000000bff187819 */ /* 0x000fc60000011602 */
[----:B------:R-:W-:Y:S01]  /*11f0*/  @!P2 IMAD.IADD R18, R15, 0x1, R20 ;  /* 0x000000010f12a824 */ /* 0x000fe200078e0214 */
[--C-:B------:R-:W-:Y:S01]  /*1200*/  @!P2 SHF.R.U32.HI R20, RZ, 0x9, R6.reuse ;  /* 0x00000009ff14a819 */ /* 0x100fe20000011606 */
[----:B------:R-:W-:Y:S01]  /*1210*/  IMAD.MOV.U32 R15, RZ, RZ, 0x20 ;  /* 0x00000020ff0f7424 */ /* 0x000fe200078e00ff */
[----:B------:R-:W-:Y:S02]  /*1220*/  @P1 LOP3.LUT R15, R2, R25, RZ, 0xc0, !PT ;  /* 0x00000019020f1212 */ /* 0x000fe400078ec0ff */
[----:B------:R-:W-:Y:S02]  /*1230*/  @P4 ISETP.NE.AND P6, PT, R12, 0x2, PT ;  /* 0x000000020c00480c */ /* 0x000fe40003fc5270 */
[----:B------:R-:W-:Y:S02]  /*1240*/  ISETP.NE.AND P1, PT, R19, 0x3, PT ;  /* 0x000000031300780c */ /* 0x000fe40003f25270 */
[----:B------:R-:W-:Y:S02]  /*1250*/  @!P2 SHF.R.U32.HI R12, RZ, 0x8, R6 ;  /* 0x00000008ff0ca819 */ /* 0x000fe40000011606 */
[----:B------:R-:W-:-:S02]  /*1260*/  LOP3.LUT R24, R24, 0x1, RZ, 0xc0, !PT ;  /* 0x0000000118187812 */ /* 0x000fc400078ec0ff */
[----:B------:R-:W-:Y:S02]  /*1270*/  @!P2 LOP3.LUT R25, R12, 0x1, RZ, 0xc0, !PT ;  /* 0x000000010c19a812 */ /* 0x000fe400078ec0ff */
[----:B------:R-:W-:Y:S02]  /*1280*/  @!P2 LOP3.LUT R12, R20, 0x1, RZ, 0xc0, !PT ;  /* 0x00000001140ca812 */ /* 0x000fe400078ec0ff */
[----:B------:R-:W-:Y:S02]  /*1290*/  IADD3 R23, PT, PT, R23, R24, R21 ;  /* 0x0000001817177210 */ /* 0x000fe40007ffe015 */
[--C-:B------:R-:W-:Y:S02]  /*12a0*/  @!P2 SHF.R.U32.HI R21, RZ, 0x9, R6.reuse ;  /* 0x00000009ff15a819 */ /* 0x100fe40000011606 */
[----:B------:R-:W-:Y:S02]  /*12b0*/  @!P2 IADD3 R12, PT, PT, R12, R22, R25 ;  /* 0x000000160c0ca210 */ /* 0x000fe40007ffe019 */
[----:B------:R-:W-:-:S02]  /*12c0*/  @!P2 SHF.R.U32.HI R20, RZ, 0xa, R6 ;  /* 0x0000000aff14a819 */ /* 0x000fc40000011606 */
[----:B------:R-:W-:Y:S02]  /*12d0*/  @P4 SEL R25, RZ, 0x40, P6 ;  /* 0x00000040ff194807 */ /* 0x000fe40003000000 */
[----:B------:R-:W-:Y:S01]  /*12e0*/  @P1 ISETP.NE.AND P6, PT, R19, 0x2, PT ;  /* 0x000000021300180c */ /* 0x000fe20003fc5270 */
[----:B------:R-:W-:Y:S01]  /*12f0*/  IMAD.MOV.U32 R19, RZ, RZ, 0x40 ;  /* 0x00000040ff137424 */ /* 0x000fe200078e00ff */
[----:B------:R-:W-:Y:S02]  /*1300*/  @!P2 LOP3.LUT R26, R21, 0x1, RZ, 0xc0, !PT ;  /* 0x00000001151aa812 */ /* 0x000fe400078ec0ff */
[----:B------:R-:W-:Y:S01]  /*1310*/  @!P2 LOP3.LUT R21, R20, 0x1, RZ, 0xc0, !PT ;  /* 0x000000011415a812 */ /* 0x000fe200078ec0ff */
[----:B------:R-:W-:Y:S01]  /*1320*/  IMAD.MOV.U32 R20, RZ, RZ, 0x80 ;  /* 0x00000080ff147424 */ /* 0x000fe200078e00ff */
[----:B------:R-:W-:Y:S02]  /*1330*/  @P4 LOP3.LUT R19, R2, R25, RZ, 0xc0, !PT ;  /* 0x0000001902134212 */ /* 0x000fe400078ec0ff */
[----:B------:R-:W-:Y:S01]  /*1340*/  ISETP.NE.AND P4, PT, R18, 0x3, PT ;  /* 0x000000031200780c */ /* 0x000fe20003f85270 */
[----:B------:R-:W-:Y:S01]  /*1350*/  @!P2 IMAD.IADD R22, R12, 0x1, R21 ;  /* 0x000000010c16a824 */ /* 0x000fe200078e0215 */
[----:B------:R-:W-:-:S02]  /*1360*/  @!P2 LOP3.LUT R25, R27, 0x1, RZ, 0xc0, !PT ;  /* 0x000000011b19a812 */ /* 0x000fc400078ec0ff */
[----:B------:R-:W-:Y:S02]  /*1370*/  @!P2 SHF.R.U32.HI R12, RZ, 0xb, R6 ;  /* 0x0000000bff0ca819 */ /* 0x000fe40000011606 */
[----:B------:R-:W-:Y:S02]  /*1380*/  @!P2 IADD3 R25, PT, PT, R25, R23, R26 ;  /* 0x000000171919a210 */ /* 0x000fe40007ffe01a */
[----:B------:R-:W-:Y:S02]  /*1390*/  @P1 SEL R21, RZ, 0x80, P6 ;  /* 0x00000080ff151807 */ /* 0x000fe40003000000 */
[----:B------:R-:W-:Y:S02]  /*13a0*/  @!P2 LOP3.LUT R12, R12, 0x1, RZ, 0xc0, !PT ;  /* 0x000000010c0ca812 */ /* 0x000fe400078ec0ff */
[----:B------:R-:W-:Y:S02]  /*13b0*/  @P1 LOP3.LUT R20, R2, R21, RZ, 0xc0, !PT ;  /* 0x0000001502141212 */ /* 0x000fe400078ec0ff */
[----:B------:R-:W-:Y:S01]  /*13c0*/  ISETP.NE.AND P6, PT, R22, 0x3, PT ;  /* 0x000000031600780c */ /* 0x000fe20003fc5270 */
[----:B------:R-:W-:Y:S01]  /*13d0*/  @!P2 IMAD.IADD R23, R25, 0x1, R12 ;  /* 0x000000011917a824 */ /* 0x000fe200078e020c */
[----:B------:R-:W-:Y:S01]  /*13e0*/  @P4 ISETP.NE.AND P1, PT, R18, 0x2, PT ;  /* 0x000000021200480c */ /* 0x000fe20003f25270 */
[----:B------:R-:W-:-:S02]  /*13f0*/  IMAD.MOV.U32 R18, RZ, RZ, 0x100 ;  /* 0x00000100ff127424 */ /* 0x000fc400078e00ff */
[----:B------:R-:W-:Y:S01]  /*1400*/  IMAD.MOV.U32 R12, RZ, RZ, 0x400 ;  /* 0x00000400ff0c7424 */ /* 0x000fe200078e00ff */
[----:B------:R-:W-:Y:S02]  /*1410*/  @P4 SEL R21, RZ, 0x100, P1 ;  /* 0x00000100ff154807 */ /* 0x000fe40000800000 */
[----:B------:R-:W-:Y:S02]  /*1420*/  ISETP.NE.AND P1, PT, R23, 0x3, PT ;  /* 0x000000031700780c */ /* 0x000fe40003f25270 */
[----:B------:R-:W-:Y:S01]  /*1430*/  @P4 LOP3.LUT R18, R2, R21, RZ, 0xc0, !PT ;  /* 0x0000001502124212 */ /* 0x000fe200078ec0ff */
[----:B------:R-:W-:Y:S02]  /*1440*/  IMAD.MOV.U32 R21, RZ, RZ, 0x200 ;  /* 0x00000200ff157424 */ /* 0x000fe400078e00ff */
[----:B------:R-:W-:Y:S01]  /*1450*/  @P6 ISETP.NE.AND P4, PT, R22, 0x2, PT ;  /* 0x000000021600680c */ /* 0x000fe20003f85270 */
[----:B------:R-:W-:Y:S01]  /*1460*/  IMAD.MOV.U32 R22, RZ, RZ, 0x1 ;  /* 0x00000001ff167424 */ /* 0x000fe200078e00ff */
[----:B------:R-:W-:-:S02]  /*1470*/  @P5 SEL R22, RZ, 0x1, !P0 ;  /* 0x00000001ff165807 */ /* 0x000fc40004000000 */
[----:B------:R-:W-:Y:S02]  /*1480*/  @P6 SEL R25, RZ, 0x200, P4 ;  /* 0x00000200ff196807 */ /* 0x000fe40002000000 */
[----:B------:R-:W-:Y:S02]  /*1490*/  LOP3.LUT R22, R13, R22, RZ, 0xfc, !PT ;  /* 0x000000160d167212 */ /* 0x000fe400078efcff */
[----:B------:R-:W-:Y:S02]  /*14a0*/  @P1 ISETP.NE.AND P4, PT, R23, 0x2, PT ;  /* 0x000000021700180c */ /* 0x000fe40003f85270 */
[----:B------:R-:W-:Y:S02]  /*14b0*/  @P6 LOP3.LUT R21, R2, R25, RZ, 0xc0, !PT ;  /* 0x0000001902156212 */ /* 0x000fe400078ec0ff */
[----:B------:R-:W-:Y:S02]  /*14c0*/  @P1 SEL R23, RZ, 0x400, P4 ;  /* 0x00000400ff171807 */ /* 0x000fe40002000000 */
[----:B------:R-:W-:-:S02]  /*14d0*/  @P3 SHF.R.U64 R25, R4, 0xb, R5 ;  /* 0x0000000b04193819 */ /* 0x000fc40000001205 */
[----:B------:R-:W-:Y:S02]  /*14e0*/  @P1 LOP3.LUT R12, R2, R23, RZ, 0xc0, !PT ;  /* 0x00000017020c1212 */ /* 0x000fe400078ec0ff */
[C-C-:B------:R-:W-:Y:S02]  /*14f0*/  @P3 SHF.R.U64 R13, R4.reuse, 0xa, R5.reuse ;  /* 0x0000000a040d3819 */ /* 0x140fe40000001205 */
[----:B------:R-:W-:Y:S02]  /*1500*/  @P3 SHF.R.U64 R23, R4, 0xc, R5 ;  /* 0x0000000c04173819 */ /* 0x000fe40000001205 */
[----:B------:R-:W-:Y:S02]  /*1510*/  @P3 LOP3.LUT R26, R25, 0x1, RZ, 0xc0, !PT ;  /* 0x00000001191a3812 */ /* 0x000fe400078ec0ff */
[----:B------:R-:W-:Y:S01]  /*1520*/  @P3 LOP3.LUT R25, R13, 0x1, RZ, 0xc0, !PT ;  /* 0x000000010d193812 */ /* 0x000fe200078ec0ff */
[----:B------:R-:W-:Y:S01]  /*1530*/  IMAD.MOV.U32 R13, RZ, RZ, RZ ;  /* 0x000000ffff0d7224 */ /* 0x000fe200078e00ff */
[----:B------:R-:W-:-:S02]  /*1540*/  @P3 LOP3.LUT R23, R23, 0x1, RZ, 0xc0, !PT ;  /* 0x0000000117173812 */ /* 0x000fc400078ec0ff */
[----:B------:R-:W-:Y:S02]  /*1550*/  LOP3.LUT R27, R11, R22, RZ, 0xfc, !PT ;  /* 0x000000160b1b7212 */ /* 0x000fe400078efcff */
[----:B------:R-:W-:Y:S02]  /*1560*/  @P3 IADD3 R13, PT, PT, R23, R25, R26 ;  /* 0x00000019170d3210 */ /* 0x000fe40007ffe01a */
[----:B------:R-:W-:Y:S02]  /*1570*/  SHF.R.U32.HI R23, RZ, 0xc, R2 ;  /* 0x0000000cff177819 */ /* 0x000fe40000011602 */
[----:B------:R-:W-:Y:S02]  /*1580*/  @!P2 SHF.R.U32.HI R25, RZ, 0xb, R6 ;  /* 0x0000000bff19a819 */ /* 0x000fe40000011606 */
[----:B------:R-:W-:Y:S02]  /*1590*/  LOP3.LUT R23, R23, 0x1, RZ, 0xc0, !PT ;  /* 0x0000000117177812 */ /* 0x000fe400078ec0ff */
[----:B------:R-:W-:-:S02]  /*15a0*/  @!P2 LOP3.LUT R25, R25, 0x1, RZ, 0xc0, !PT ;  /* 0x000000011919a812 */ /* 0x000fc400078ec0ff */
[----:B------:R-:W-:Y:S02]  /*15b0*/  IADD3 R14, PT, PT, R13, R23, R14 ;  /* 0x000000170d0e7210 */ /* 0x000fe40007ffe00e */
[----:B------:R-:W-:Y:S02]  /*15c0*/  @!P2 SHF.R.U32.HI R13, RZ, 0xa, R6 ;  /* 0x0000000aff0da819 */ /* 0x000fe40000011606 */
[C-C-:B------:R-:W-:Y:S02]  /*15d0*/  @P3 SHF.R.U64 R22, R4.reuse, 0xc, R5.reuse ;  /* 0x0000000c04163819 */ /* 0x140fe40000001205 */
[----:B------:R-:W-:Y:S02]  /*15e0*/  @!P2 LOP3.LUT R13, R13, 0x1, RZ, 0xc0, !PT ;  /* 0x000000010d0da812 */ /* 0x000fe400078ec0ff */
[----:B------:R-:W-:Y:S02]  /*15f0*/  @P3 SHF.R.U64 R11, R4, 0xb, R5 ;  /* 0x0000000b040b3819 */ /* 0x000fe40000001205 */
[----:B------:R-:W-:-:S02]  /*1600*/  @!P2 IADD3 R13, PT, PT, R25, R14, R13 ;  /* 0x0000000e190da210 */ /* 0x000fc40007ffe00d */
[----:B------:R-:W-:-:S04]  /*1610*/  @!P2 SHF.R.U32.HI R25, RZ, 0xc, R6 ;  /* 0x0000000cff19a819 */ /* 0x000fc80000011606 */
[----:B------:R-:W-:-:S05]  /*1620*/  @!P2 LOP3.LUT R26, R25, 0x1, RZ, 0xc0, !PT ;  /* 0x00000001191aa812 */ /* 0x000fca00078ec0ff */
[----:B------:R-:W-:Y:S02]  /*1630*/  @!P2 IMAD.IADD R14, R13, 0x1, R26 ;  /* 0x000000010d0ea824 */ /* 0x000fe400078e021a */
[----:B------:R-:W-:-:S03]  /*1640*/  IMAD.MOV.U32 R13, RZ, RZ, 0x800 ;  /* 0x00000800ff0d7424 */ /* 0x000fc600078e00ff */
[----:B------:R-:W-:-:S13]  /*1650*/  ISETP.NE.AND P1, PT, R14, 0x3, PT ;  /* 0x000000030e00780c */ /* 0x000fda0003f25270 */
[----:B------:R-:W-:Y:S02]  /*1660*/  @P1 ISETP.NE.AND P0, PT, R14, 0x2, PT ;  /* 0x000000020e00180c */ /* 0x000fe40003f05270 */
[----:B------:R-:W-:Y:S02]  /*1670*/  @P3 SHF.R.U64 R14, R4, 0xd, R5 ;  /* 0x0000000d040e3819 */ /* 0x000fe40000001205 */
[----:B------:R-:W-:Y:S02]  /*1680*/  @P1 SEL R25, RZ, 0x800, P0 ;  /* 0x00000800ff191807 */ /* 0x000fe40000000000 */
[----:B------:R-:W-:Y:S02]  /*1690*/  @P3 LOP3.LUT R14, R14, 0x1, RZ, 0xc0, !PT ;  /* 0x000000010e0e3812 */ /* 0x000fe400078ec0ff */
[----:B------:R-:W-:Y:S02]  /*16a0*/  @P1 LOP3.LUT R13, R2, R25, RZ, 0xc0, !PT ;  /* 0x00000019020d1212 */ /* 0x000fe400078ec0ff */
[----:B------:R-:W-:-:S02]  /*16b0*/  @P3 LOP3.LUT R25, R22, 0x1, RZ, 0xc0, !PT ;  /* 0x0000000116193812 */ /* 0x000fc400078ec0ff */
[----:B------:R-:W-:Y:S01]  /*16c0*/  @P3 LOP3.LUT R22, R11, 0x1, RZ, 0xc0, !PT ;  /* 0x000000010b163812 */ /* 0x000fe200078ec0ff */
[----:B------:R-:W-:-:S03]  /*16d0*/  IMAD.MOV.U32 R11, RZ, RZ, RZ ;  /* 0x000000ffff0b7224 */ /* 0x000fc600078e00ff */
[----:B------:R-:W-:Y:S02]  /*16e0*/  @P3 IADD3 R11, PT, PT, R14, R22, R25 ;  /* 0x000000160e0b3210 */ /* 0x000fe40007ffe019 */
[----:B------:R-:W-:Y:S02]  /*16f0*/  SHF.R.U32.HI R25, RZ, 0xd, R2 ;  /* 0x0000000dff197819 */ /* 0x000fe40000011602 */
[----:B------:R-:W-:Y:S02]  /*1700*/  @!P2 SHF.R.U32.HI R14, RZ, 0xc, R6 ;  /* 0x0000000cff0ea819 */ /* 0x000fe40000011606 */
[----:B------:R-:W-:Y:S02]  /*1710*/  LOP3.LUT R25, R25, 0x1, RZ, 0xc0, !PT ;  /* 0x0000000119197812 */ /* 0x000fe400078ec0ff */
[----:B------:R-:W-:Y:S02]  /*1720*/  @!P2 LOP3.LUT R14, R14, 0x1, RZ, 0xc0, !PT ;  /* 0x000000010e0ea812 */ /* 0x000fe400078ec0ff */
[----:B------:R-:W-:-:S02]  /*1730*/  IADD3 R24, PT, PT, R11, R25, R24 ;  /* 0x000000190b187210 */ /* 0x000fc40007ffe018 */
[--C-:B------:R-:W-:Y:S02]  /*1740*/  @!P2 SHF.R.U32.HI R11, RZ, 0xb, R6.reuse ;  /* 0x0000000bff0ba819 */ /* 0x100fe40000011606 */
[----:B------:R-:W-:Y:S02]  /*1750*/  LOP3.LUT R22, R16, R27, RZ, 0xfc, !PT ;  /* 0x0000001b10167212 */ /* 0x000fe400078efcff */
[----:B------:R-:W-:Y:S02]  /*1760*/  @!P2 LOP3.LUT R11, R11, 0x1, RZ, 0xc0, !PT ;  /* 0x000000010b0ba812 */ /* 0x000fe400078ec0ff */
[----:B------:R-:W-:Y:S02]  /*1770*/  @P3 SHF.R.U64 R16, R4, 0xe, R5 ;  /* 0x0000000e04103819 */ /* 0x000fe40000001205 */
[----:B------:R-:W-:Y:S02]  /*1780*/  @!P2 IADD3 R11, PT, PT, R14, R24, R11 ;  /* 0x000000180e0ba210 */ /* 0x000fe40007ffe00b */
[----:B------:R-:W-:-:S02]  /*1790*/  @!P2 SHF.R.U32.HI R14, RZ, 0xd, R6 ;  /* 0x0000000dff0ea819 */ /* 0x000fc40000011606 */
[----:B------:R-:W-:Y:S02]  /*17a0*/  @P3 LOP3.LUT R16, R16, 0x1, RZ, 0xc0, !PT ;  /* 0x0000000110103812 */ /* 0x000fe400078ec0ff */
[----:B------:R-:W-:Y:S02]  /*17b0*/  @!P2 LOP3.LUT R14, R14, 0x1, RZ, 0xc0, !PT ;  /* 0x000000010e0ea812 */ /* 0x000fe400078ec0ff */
[----:B------:R-:W-:Y:S02]  /*17c0*/  LOP3.LUT R22, R17, R22, RZ, 0xfc, !PT ;  /* 0x0000001611167212 */ /* 0x000fe400078efcff */
[C-C-:B------:R-:W-:Y:S01]  /*17d0*/  @P3 SHF.R.U64 R17, R4.reuse, 0xd, R5.reuse ;  /* 0x0000000d04113819 */ /* 0x140fe20000001205 */
[----:B------:R-:W-:Y:S01]  /*17e0*/  @!P2 IMAD.IADD R24, R11, 0x1, R14 ;  /* 0x000000010b18a824 */ /* 0x000fe200078e020e */
[----:B------:R-:W-:Y:S01]  /*17f0*/  @P3 SHF.R.U64 R14, R4, 0xc, R5 ;  /* 0x0000000c040e3819 */ /* 0x000fe20000001205 */
[----:B------:R-:W-:Y:S01]  /*1800*/  IMAD.MOV.U32 R11, RZ, RZ, 0x1000 ;  /* 0x00001000ff0b7424 */ /* 0x000fe200078e00ff */
[----:B------:R-:W-:Y:S01]  /*1810*/  @P3 LOP3.LUT R26, R17, 0x1, RZ, 0xc0, !PT ;  /* 0x00000001111a3812 */ /* 0x000fe200078ec0ff */
[----:B------:R-:W-:Y:S01]  /*1820*/  IMAD.MOV.U32 R17, RZ, RZ, RZ ;  /* 0x000000ffff117224 */ /* 0x000fe200078e00ff */
[----:B------:R-:W-:-:S13]  /*1830*/  ISETP.NE.AND P1, PT, R24, 0x3, PT ;  /* 0x000000031800780c */ /* 0x000fda0003f25270 */
[----:B------:R-:W-:Y:S02]  /*1840*/  @P1 ISETP.NE.AND P0, PT, R24, 0x2, PT ;  /* 0x000000021800180c */ /* 0x000fe40003f05270 */
[----:B------:R-:W-:Y:S02]  /*1850*/  @P3 SHF.R.U64 R24, R4, 0xd, R5 ;  /* 0x0000000d04183819 */ /* 0x000fe40000001205 */
[----:B------:R-:W-:Y:S02]  /*1860*/  @P1 SEL R29, RZ, 0x1000, P0 ;  /* 0x00001000ff1d1807 */ /* 0x000fe40000000000 */
[----:B------:R-:W-:Y:S02]  /*1870*/  @P3 LOP3.LUT R27, R24, 0x1, RZ, 0xc0, !PT ;  /* 0x00000001181b3812 */ /* 0x000fe400078ec0ff */
[----:B------:R-:W-:Y:S01]  /*1880*/  @P3 LOP3.LUT R24, R14, 0x1, RZ, 0xc0, !PT ;  /* 0x000000010e183812 */ /* 0x000fe200078ec0ff */
[----:B------:R-:W-:Y:S01]  /*1890*/  IMAD.MOV.U32 R14, RZ, RZ, RZ ;  /* 0x000000ffff0e7224 */ /* 0x000fe200078e00ff */
[----:B------:R-:W-:-:S02]  /*18a0*/  @P1 LOP3.LUT R11, R2, R29, RZ, 0xc0, !PT ;  /* 0x0000001d020b1212 */ /* 0x000fc400078ec0ff */
[----:B------:R-:W-:Y:S02]  /*18b0*/  @P3 IADD3 R14, PT, PT, R16, R24, R27 ;  /* 0x00000018100e3210 */ /* 0x000fe40007ffe01b */
[----:B------:R-:W-:Y:S02]  /*18c0*/  SHF.R.U32.HI R16, RZ, 0xe, R2 ;  /* 0x0000000eff107819 */ /* 0x000fe40000011602 */
[----:B------:R-:W-:Y:S02]  /*18d0*/  @!P2 SHF.R.U32.HI R24, RZ, 0xd, R6 ;  /* 0x0000000dff18a819 */ /* 0x000fe40000011606 */
[----:B------:R-:W-:Y:S02]  /*18e0*/  LOP3.LUT R16, R16, 0x1, RZ, 0xc0, !PT ;  /* 0x0000000110107812 */ /* 0x000fe400078ec0ff */
[----:B------:R-:W-:Y:S02]  /*18f0*/  @!P2 LOP3.LUT R24, R24, 0x1, RZ, 0xc0, !PT ;  /* 0x000000011818a812 */ /* 0x000fe400078ec0ff */
[----:B------:R-:W-:-:S02]  /*1900*/  IADD3 R23, PT, PT, R14, R16, R23 ;  /* 0x000000100e177210 */ /* 0x000fc40007ffe017 */
[----:B------:R-:W-:-:S04]  /*1910*/  @!P2 SHF.R.U32.HI R14, RZ, 0xc, R6 ;  /* 0x0000000cff0ea819 */ /* 0x000fc80000011606 */
[----:B------:R-:W-:-:S04]  /*1920*/  @!P2 LOP3.LUT R14, R14, 0x1, RZ, 0xc0, !PT ;  /* 0x000000010e0ea812 */ /* 0x000fc800078ec0ff */
[----:B------:R-:W-:Y:S02]  /*1930*/  @!P2 IADD3 R14, PT, PT, R24, R23, R14 ;  /* 0x00000017180ea210 */ /* 0x000fe40007ffe00e */
[----:B------:R-:W-:-:S04]  /*1940*/  @!P2 SHF.R.U32.HI R24, RZ, 0xe, R6 ;  /* 0x0000000eff18a819 */ /* 0x000fc80000011606 */
[----:B------:R-:W-:Y:S02]  /*1950*/  @!P2 LOP3.LUT R27, R24, 0x1, RZ, 0xc0, !PT ;  /* 0x00000001181ba812 */ /* 0x000fe400078ec0ff */
[----:B------:R-:W-:-:S03]  /*1960*/  @P3 SHF.R.U64 R24, R4, 0xe, R5 ;  /* 0x0000000e04183819 */ /* 0x000fc60000001205 */
[----:B------:R-:W-:Y:S01]  /*1970*/  @!P2 IMAD.IADD R23, R14, 0x1, R27 ;  /* 0x000000010e17a824 */ /* 0x000fe200078e021b */
[----:B------:R-:W-:Y:S01]  /*1980*/  @P3 LOP3.LUT R24, R24, 0x1, RZ, 0xc0, !PT ;  /* 0x0000000118183812 */ /* 0x000fe200078ec0ff */
[----:B------:R-:W-:-:S03]  /*1990*/  IMAD.MOV.U32 R14, RZ, RZ, 0x2000 ;  /* 0x00002000ff0e7424 */ /* 0x000fc600078e00ff */
[----:B------:R-:W-:-:S13]  /*19a0*/  ISETP.NE.AND P1, PT, R23, 0x3, PT ;  /* 0x000000031700780c */ /* 0x000fda0003f25270 */
[----:B------:R-:W-:-:S04]  /*19b0*/  @P1 ISETP.NE.AND P0, PT, R23, 0x2, PT ;  /* 0x000000021700180c */ /* 0x000fc80003f05270 */
[----:B------:R-:W-:-:S04]  /*19c0*/  @P1 SEL R23, RZ, 0x2000, P0 ;  /* 0x00002000ff171807 */ /* 0x000fc80000000000 */
[----:B------:R-:W-:Y:S02]  /*19d0*/  @P1 LOP3.LUT R14, R2, R23, RZ, 0xc0, !PT ;  /* 0x00000017020e1212 */ /* 0x000fe400078ec0ff */
[----:B------:R-:W-:-:S04]  /*19e0*/  @P3 SHF.R.U64 R23, R4, 0xf, R5 ;  /* 0x0000000f04173819 */ /* 0x000fc80000001205 */
[----:B------:R-:W-:-:S04]  /*19f0*/  @P3 LOP3.LUT R23, R23, 0x1, RZ, 0xc0, !PT ;  /* 0x0000000117173812 */ /* 0x000fc800078ec0ff */
[----:B------:R-:W-:Y:S02]  /*1a00*/  @P3 IADD3 R17, PT, PT, R23, R26, R24 ;  /* 0x0000001a17113210 */ /* 0x000fe40007ffe018 */
[----:B------:R-:W-:Y:S02]  /*1a10*/  SHF.R.U32.HI R24, RZ, 0xf, R2 ;  /* 0x0000000fff187819 */ /* 0x000fe40000011602 */
[----:B------:R-:W-:Y:S02]  /*1a20*/  @!P2 SHF.R.U32.HI R23, RZ, 0xe, R6 ;  /* 0x0000000eff17a819 */ /* 0x000fe40000011606 */
[----:B------:R-:W-:-:S04]  /*1a30*/  LOP3.LUT R24, R24, 0x1, RZ, 0xc0, !PT ;  /* 0x0000000118187812 */ /* 0x000fc800078ec0ff */
[----:B------:R-:W-:Y:S02]  /*1a40*/  IADD3 R25, PT, PT, R17, R24, R25 ;  /* 0x0000001811197210 */ /* 0x000fe40007ffe019 */
[----:B------:R-:W-:-:S04]  /*1a50*/  @!P2 SHF.R.U32.HI R17, RZ, 0xd, R6 ;  /* 0x0000000dff11a819 */ /* 0x000fc80000011606 */
[----:B------:R-:W-:Y:S02]  /*1a60*/  @!P2 LOP3.LUT R26, R17, 0x1, RZ, 0xc0, !PT ;  /* 0x00000001111aa812 */ /* 0x000fe400078ec0ff */
[----:B------:R-:W-:Y:S02]  /*1a70*/  @!P2 LOP3.LUT R17, R23, 0x1, RZ, 0xc0, !PT ;  /* 0x000000011711a812 */ /* 0x000fe400078ec0ff */
[----:B------:R-:W-:Y:S02]  /*1a80*/  @!P2 SHF.R.U32.HI R23, RZ, 0xf, R6 ;  /* 0x0000000fff17a819 */ /* 0x000fe40000011606 */
[----:B------:R-:W-:Y:S02]  /*1a90*/  @!P2 IADD3 R17, PT, PT, R17, R25, R26 ;  /* 0x000000191111a210 */ /* 0x000fe40007ffe01a */
[----:B------:R-:W-:-:S05]  /*1aa0*/  @!P2 LOP3.LUT R26, R23, 0x1, RZ, 0xc0, !PT ;  /* 0x00000001171aa812 */ /* 0x000fca00078ec0ff */
[----:B------:R-:W-:Y:S01]  /*1ab0*/  @!P2 IMAD.IADD R25, R17, 0x1, R26 ;  /* 0x000000011119a824 */ /* 0x000fe200078e021a */
[----:B------:R-:W-:Y:S01]  /*1ac0*/  LOP3.LUT R26, R15, R22, RZ, 0xfc, !PT ;  /* 0x000000160f1a7212 */ /* 0x000fe200078efcff */
[----:B------:R-:W-:Y:S01]  /*1ad0*/  IMAD.MOV.U32 R17, RZ, RZ, 0x4000 ;  /* 0x00004000ff117424 */ /* 0x000fe200078e00ff */
[C-C-:B------:R-:W-:Y:S02]  /*1ae0*/  @P3 SHF.R.U64 R22, R4.reuse, 0xe, R5.reuse ;  /* 0x0000000e04163819 */ /* 0x140fe40000001205 */
[----:B------:R-:W-:Y:S02]  /*1af0*/  ISETP.NE.AND P1, PT, R25, 0x3, PT ;  /* 0x000000031900780c */ /* 0x000fe40003f25270 */
[----:B------:R-:W-:-:S04]  /*1b00*/  @P3 SHF.R.U64 R15, R4, 0x10, R5 ;  /* 0x00000010040f3819 */ /* 0x000fc80000001205 */
[----:B------:R-:W-:-:S07]  /*1b10*/  @P3 LOP3.LUT R15, R15, 0x1, RZ, 0xc0, !PT ;  /* 0x000000010f0f3812 */ /* 0x000fce00078ec0ff */
[----:B------:R-:W-:Y:S02]  /*1b20*/  @P1 ISETP.NE.AND P0, PT, R25, 0x2, PT ;  /* 0x000000021900180c */ /* 0x000fe40003f05270 */
[----:B------:R-:W-:Y:S02]  /*1b30*/  @!P2 SHF.R.U32.HI R25, RZ, 0xf, R6 ;  /* 0x0000000fff19a819 */ /* 0x000fe40000011606 */
[----:B------:R-:W-:-:S04]  /*1b40*/  @P1 SEL R23, RZ, 0x4000, P0 ;  /* 0x00004000ff171807 */ /* 0x000fc80000000000 */
[----:B------:R-:W-:Y:S02]  /*1b50*/  @P1 LOP3.LUT R17, R2, R23, RZ, 0xc0, !PT ;  /* 0x0000001702111212 */ /* 0x000fe400078ec0ff */
[----:B------:R-:W-:-:S04]  /*1b60*/  @P3 SHF.R.U64 R23, R4, 0xf, R5 ;  /* 0x0000000f04173819 */ /* 0x000fc80000001205 */
[----:B------:R-:W-:Y:S02]  /*1b70*/  @P3 LOP3.LUT R28, R23, 0x1, RZ, 0xc0, !PT ;  /* 0x00000001171c3812 */ /* 0x000fe400078ec0ff */
[----:B------:R-:W-:Y:S01]  /*1b80*/  @P3 LOP3.LUT R23, R22, 0x1, RZ, 0xc0, !PT ;  /* 0x0000000116173812 */ /* 0x000fe200078ec0ff */
[----:B------:R-:W-:-:S03]  /*1b90*/  IMAD.MOV.U32 R22, RZ, RZ, RZ ;  /* 0x000000ffff167224 */ /* 0x000fc600078e00ff */
[----:B------:R-:W-:Y:S02]  /*1ba0*/  @P3 IADD3 R22, PT, PT, R15, R23, R28 ;  /* 0x000000170f163210 */ /* 0x000fe40007ffe01c */
[----:B------:R-:W-:-:S04]  /*1bb0*/  SHF.R.U32.HI R15, RZ, 0x10, R2 ;  /* 0x00000010ff0f7819 */ /* 0x000fc80000011602 */
[----:B------:R-:W-:-:S04]  /*1bc0*/  LOP3.LUT R15, R15, 0x1, RZ, 0xc0, !PT ;  /* 0x000000010f0f7812 */ /* 0x000fc800078ec0ff */
[----:B------:R-:W-:Y:S02]  /*1bd0*/  IADD3 R16, PT, PT, R22, R15, R16 ;  /* 0x0000000f16107210 */ /* 0x000fe40007ffe010 */
[----:B------:R-:W-:-:S04]  /*1be0*/  @!P2 SHF.R.U32.HI R22, RZ, 0xe, R6 ;  /* 0x0000000eff16a819 */ /* 0x000fc80000011606 */
[----:B------:R-:W-:Y:S02]  /*1bf0*/  @!P2 LOP3.LUT R23, R22, 0x1, RZ, 0xc0, !PT ;  /* 0x000000011617a812 */ /* 0x000fe400078ec0ff */
[----:B------:R-:W-:Y:S02]  /*1c00*/  @!P2 LOP3.LUT R22, R25, 0x1, RZ, 0xc0, !PT ;  /* 0x000000011916a812 */ /* 0x000fe400078ec0ff */
[----:B------:R-:W-:Y:S02]  /*1c10*/  LOP3.LUT R25, R19, R26, RZ, 0xfc, !PT ;  /* 0x0000001a13197212 */ /* 0x000fe400078efcff */
[----:B------:R-:W-:Y:S02]  /*1c20*/  @!P2 IADD3 R22, PT, PT, R22, R16, R23 ;  /* 0x000000101616a210 */ /* 0x000fe40007ffe017 */
[----:B------:R-:W-:Y:S02]  /*1c30*/  @!P2 SHF.R.U32.HI R23, RZ, 0x10, R6 ;  /* 0x00000010ff17a819 */ /* 0x000fe40000011606 */
[----:B------:R-:W-:-:S02]  /*1c40*/  @P3 SHF.R.U64 R19, R4, 0x11, R5 ;  /* 0x0000001104133819 */ /* 0x000fc40000001205 */
[----:B------:R-:W-:Y:S02]  /*1c50*/  @!P2 LOP3.LUT R23, R23, 0x1, RZ, 0xc0, !PT ;  /* 0x000000011717a812 */ /* 0x000fe400078ec0ff */
[----:B------:R-:W-:Y:S02]  /*1c60*/  @P3 LOP3.LUT R19, R19, 0x1, RZ, 0xc0, !PT ;  /* 0x0000000113133812 */ /* 0x000fe400078ec0ff */
[----:B------:R-:W-:Y:S01]  /*1c70*/  LOP3.LUT R25, R20, R25, RZ, 0xfc, !PT ;  /* 0x0000001914197212 */ /* 0x000fe200078efcff */
[----:B------:R-:W-:Y:S01]  /*1c80*/  @!P2 IMAD.IADD R16, R22, 0x1, R23 ;  /* 0x000000011610a824 */ /* 0x000fe200078e0217 */
[----:B------:R-:W-:Y:S01]  /*1c90*/  @P3 SHF.R.U64 R20, R4, 0x10, R5 ;  /* 0x0000001004143819 */ /* 0x000fe20000001205 */
[----:B------:R-:W-:-:S03]  /*1ca0*/  IMAD.MOV.U32 R22, RZ, RZ, 0x8000 ;  /* 0x00008000ff167424 */ /* 0x000fc600078e00ff */
[----:B------:R-:W-:-:S13]  /*1cb0*/  ISETP.NE.AND P1, PT, R16, 0x3, PT ;  /* 0x000000031000780c */ /* 0x000fda0003f25270 */
[----:B------:R-:W-:Y:S02]  /*1cc0*/  @P1 ISETP.NE.AND P0, PT, R16, 0x2, PT ;  /* 0x000000021000180c */ /* 0x000fe40003f05270 */
[----:B------:R-:W-:Y:S02]  /*1cd0*/  @P3 SHF.R.U64 R16, R4, 0xf, R5 ;  /* 0x0000000f04103819 */ /* 0x000fe40000001205 */
[----:B------:R-:W-:-:S04]  /*1ce0*/  @P1 SEL R23, RZ, 0x8000, P0 ;  /* 0x00008000ff171807 */ /* 0x000fc80000000000 */
[----:B------:R-:W-:Y:S02]  /*1cf0*/  @P1 LOP3.LUT R22, R2, R23, RZ, 0xc0, !PT ;  /* 0x0000001702161212 */ /* 0x000fe400078ec0ff */
[----:B------:R-:W-:-:S04]  /*1d00*/  @P3 SHF.R.U64 R23, R4, 0x10, R5 ;  /* 0x0000001004173819 */ /* 0x000fc80000001205 */
[----:B------:R-:W-:Y:S02]  /*1d10*/  @P3 LOP3.LUT R26, R23, 0x1, RZ, 0xc0, !PT ;  /* 0x00000001171a3812 */ /* 0x000fe400078ec0ff */
[----:B------:R-:W-:Y:S01]  /*1d20*/  @P3 LOP3.LUT R23, R16, 0x1, RZ, 0xc0, !PT ;  /* 0x0000000110173812 */ /* 0x000fe200078ec0ff */
[----:B------:R-:W-:-:S03]  /*1d30*/  IMAD.MOV.U32 R16, RZ, RZ, RZ ;  /* 0x000000ffff107224 */ /* 0x000fc600078e00ff */
        /* <DEDUP_REMOVED lines=13> */
[----:B------:R-:W-:-:S03]  /*1e10*/  @P3 LOP3.LUT R18, R18, 0x1, RZ, 0xc0, !PT ;  /* 0x0000000112123812 */ /* 0x000fc600078ec0ff */
[----:B------:R-:W-:Y:S01]  /*1e20*/  @!P2 IMAD.IADD R24, R16, 0x1, R23 ;  /* 0x000000011018a824 */ /* 0x000fe200078e0217 */
[----:B------:R-:W-:Y:S01]  /*1e30*/  @P3 SHF.R.U64 R16, R4, 0x12, R5 ;  /* 0x0000001204103819 */ /* 0x000fe20000001205 */
[----:B------:R-:W-:-:S03]  /*1e40*/  IMAD.MOV.U32 R23, RZ, RZ, 0x10000 ;  /* 0x00010000ff177424 */ /* 0x000fc600078e00ff */
[----:B------:R-:W-:Y:S02]  /*1e50*/  ISETP.NE.AND P1, PT, R24, 0x3, PT ;  /* 0x000000031800780c */ /* 0x000fe40003f25270 */
[----:B------:R-:W-:-:S11]  /*1e60*/  @P3 LOP3.LUT R16, R16, 0x1, RZ, 0xc0, !PT ;  /* 0x0000000110103812 */ /* 0x000fd600078ec0ff */
[----:B------:R-:W-:Y:S02]  /*1e70*/  @P1 ISETP.NE.AND P0, PT, R24, 0x2, PT ;  /* 0x000000021800180c */ /* 0x000fe40003f05270 */
[----:B------:R-:W-:Y:S02]  /*1e80*/  @P3 SHF.R.U64 R24, R4, 0x11, R5 ;  /* 0x0000001104183819 */ /* 0x000fe40000001205 */
[----:B------:R-:W-:-:S04]  /*1e90*/  @P1 SEL R27, RZ, 0x10000, P0 ;  /* 0x00010000ff1b1807 */ /* 0x000fc80000000000 */
[----:B------:R-:W-:Y:S02]  /*1ea0*/  @P1 LOP3.LUT R23, R2, R27, RZ, 0xc0, !PT ;  /* 0x0000001b02171212 */ /* 0x000fe400078ec0ff */
[----:B------:R-:W-:Y:S02]  /*1eb0*/  @P3 LOP3.LUT R27, R24, 0x1, RZ, 0xc0, !PT ;  /* 0x00000001181b3812 */ /* 0x000fe400078ec0ff */
        /* <DEDUP_REMOVED lines=16> */
[----:B------:R-:W-:Y:S01]  /*1fc0*/  IMAD.MOV.U32 R20, RZ, RZ, 0x20000 ;  /* 0x00020000ff147424 */ /* 0x000fe200078e00ff */
[----:B------:R-:W-:Y:S02]  /*1fd0*/  SHF.R.U32.HI R27, RZ, 0x15, R2 ;  /* 0x00000015ff1b7819 */ /* 0x000fe40000011602 */
[----:B------:R-:W-:Y:S02]  /*1fe0*/  ISETP.NE.AND P1, PT, R15, 0x3, PT ;  /* 0x000000030f00780c */ /* 0x000fe40003f25270 */
[----:B------:R-:W-:-:S11]  /*1ff0*/  LOP3.LUT R27, R27, 0x1, RZ, 0xc0, !PT ;  /* 0x000000011b1b7812 */ /* 0x000fd600078ec0ff */
[----:B------:R-:W-:-:S04]  /*2000*/  @P1 ISETP.NE.AND P0, PT, R15, 0x2, PT ;  /* 0x000000020f00180c */ /* 0x000fc80003f05270 */
[----:B------:R-:W-:-:S04]  /*2010*/  @P1 SEL R15, RZ, 0x20000, P0 ;  /* 0x00020000ff0f1807 */ /* 0x000fc80000000000 */
[----:B------:R-:W-:Y:S02]  /*2020*/  @P1 LOP3.LUT R20, R2, R15, RZ, 0xc0, !PT ;  /* 0x0000000f02141212 */ /* 0x000fe400078ec0ff */
[----:B------:R-:W-:-:S04]  /*2030*/  @P3 SHF.R.U64 R15, R4, 0x11, R5 ;  /* 0x00000011040f3819 */ /* 0x000fc80000001205 */
        /* <DEDUP_REMOVED lines=10> */
[----:B------:R-:W-:Y:S02]  /*20e0*/  @P3 SHF.R.U64 R25, R4, 0x13, R5 ;  /* 0x0000001304193819 */ /* 0x000fe40000001205 */
[----:B------:R-:W-:Y:S02]  /*20f0*/  @!P2 IADD3 R15, PT, PT, R15, R19, R24 ;  /* 0x000000130f0fa210 */ /* 0x000fe40007ffe018 */
[----:B------:R-:W-:-:S04]  /*2100*/  @!P2 SHF.R.U32.HI R24, RZ, 0x13, R6 ;  /* 0x00000013ff18a819 */ /* 0x000fc80000011606 */
[----:B------:R-:W-:-:S05]  /*2110*/  @!P2 LOP3.LUT R24, R24, 0x1, RZ, 0xc0, !PT ;  /* 0x000000011818a812 */ /* 0x000fca00078ec0ff */
[----:B------:R-:W-:Y:S02]  /*2120*/  @!P2 IMAD.IADD R19, R15, 0x1, R24 ;  /* 0x000000010f13a824 */ /* 0x000fe400078e0218 */
[----:B------:R-:W-:-:S03]  /*2130*/  IMAD.MOV.U32 R24, RZ, RZ, 0x40000 ;  /* 0x00040000ff187424 */ /* 0x000fc600078e00ff */
[----:B------:R-:W-:-:S13]  /*2140*/  ISETP.NE.AND P1, PT, R19, 0x3, PT ;  /* 0x000000031300780c */ /* 0x000fda0003f25270 */
[----:B------:R-:W-:Y:S02]  /*2150*/  @P1 ISETP.NE.AND P0, PT, R19, 0x2, PT ;  /* 0x000000021300180c */ /* 0x000fe40003f05270 */
[----:B------:R-:W-:Y:S02]  /*2160*/  LOP3.LUT R19, R21, R26, RZ, 0xfc, !PT ;  /* 0x0000001a15137212 */ /* 0x000fe400078efcff */
[----:B------:R-:W-:Y:S02]  /*2170*/  @P1 SEL R15, RZ, 0x40000, P0 ;  /* 0x00040000ff0f1807 */ /* 0x000fe40000000000 */
[--C-:B------:R-:W-:Y:S02]  /*2180*/  @P3 SHF.R.U64 R21, R4, 0x12, R5.reuse ;  /* 0x0000001204153819 */ /* 0x100fe40000001205 */
[----:B------:R-:W-:Y:S02]  /*2190*/  @P1 LOP3.LUT R24, R2, R15, RZ, 0xc0, !PT ;  /* 0x0000000f02181212 */ /* 0x000fe400078ec0ff */
[----:B------:R-:W-:-:S02]  /*21a0*/  @P3 SHF.R.U64 R15, R4, 0x14, R5 ;  /* 0x00000014040f3819 */ /* 0x000fc40000001205 */
[----:B------:R-:W-:Y:S02]  /*21b0*/  @P3 LOP3.LUT R26, R25, 0x1, RZ, 0xc0, !PT ;  /* 0x00000001191a3812 */ /* 0x000fe400078ec0ff */
[----:B------:R-:W-:Y:S01]  /*21c0*/  @P3 LOP3.LUT R25, R21, 0x1, RZ, 0xc0, !PT ;  /* 0x0000000115193812 */ /* 0x000fe200078ec0ff */
[----:B------:R-:W-:Y:S01]  /*21d0*/  IMAD.MOV.U32 R21, RZ, RZ, RZ ;  /* 0x000000ffff157224 */ /* 0x000fe200078e00ff */
[----:B------:R-:W-:Y:S02]  /*21e0*/  @P3 LOP3.LUT R15, R15, 0x1, RZ, 0xc0, !PT ;  /* 0x000000010f0f3812 */ /* 0x000fe400078ec0ff */
[----:B------:R-:W-:Y:S02]  /*21f0*/  LOP3.LUT R12, R12, R19, RZ, 0xfc, !PT ;  /* 0x000000130c0c7212 */ /* 0x000fe400078efcff */
[----:B------:R-:W-:Y:S02]  /*2200*/  @P3 IADD3 R21, PT, PT, R15, R25, R26 ;  /* 0x000000190f153210 */ /* 0x000fe40007ffe01a */
[----:B------:R-:W-:-:S02]  /*2210*/  SHF.R.U32.HI R15, RZ, 0x14, R2 ;  /* 0x00000014ff0f7819 */ /* 0x000fc40000011602 */
[----:B------:R-:W-:Y:S02]  /*2220*/  @!P2 SHF.R.U32.HI R25, RZ, 0x13, R6 ;  /* 0x00000013ff19a819 */ /* 0x000fe40000011606 */
[----:B------:R-:W-:Y:S02]  /*2230*/  LOP3.LUT R15, R15, 0x1, RZ, 0xc0, !PT ;  /* 0x000000010f0f7812 */ /* 0x000fe400078ec0ff */
[----:B------:R-:W-:Y:S02]  /*2240*/  @!P2 LOP3.LUT R25, R25, 0x1, RZ, 0xc0, !PT ;  /* 0x000000011919a812 */ /* 0x000fe400078ec0ff */
[----:B------:R-:W-:Y:S02]  /*2250*/  IADD3 R16, PT, PT, R21, R15, R16 ;  /* 0x0000000f15107210 */ /* 0x000fe40007ffe010 */
[----:B------:R-:W-:Y:S02]  /*2260*/  @!P2 SHF.R.U32.HI R21, RZ, 0x12, R6 ;  /* 0x00000012ff15a819 */ /* 0x000fe40000011606 */
[----:B------:R-:W-:-:S02]  /*2270*/  @P3 SHF.R.U64 R19, R4, 0x15, R5 ;  /* 0x0000001504133819 */ /* 0x000fc40000001205 */
[----:B------:R-:W-:Y:S02]  /*2280*/  @!P2 LOP3.LUT R21, R21, 0x1, RZ, 0xc0, !PT ;  /* 0x000000011515a812 */ /* 0x000fe400078ec0ff */
[----:B------:R-:W-:Y:S02]  /*2290*/  @P3 LOP3.LUT R19, R19, 0x1, RZ, 0xc0, !PT ;  /* 0x0000000113133812 */ /* 0x000fe400078ec0ff */
[----:B------:R-:W-:Y:S02]  /*22a0*/  @!P2 IADD3 R21, PT, PT, R25, R16, R21 ;  /* 0x000000101915a210 */ /* 0x000fe40007ffe015 */
[----:B------:R-:W-:-:S04]  /*22b0*/  @!P2 SHF.R.U32.HI R25, RZ, 0x14, R6 ;  /* 0x00000014ff19a819 */ /* 0x000fc80000011606 */
[----:B------:R-:W-:-:S05]  /*22c0*/  @!P2 LOP3.LUT R26, R25, 0x1, RZ, 0xc0, !PT ;  /* 0x00000001191aa812 */ /* 0x000fca00078ec0ff */
[----:B------:R-:W-:Y:S02]  /*22d0*/  @!P2 IMAD.IADD R16, R21, 0x1, R26 ;  /* 0x000000011510a824 */ /* 0x000fe400078e021a */
        /* <DEDUP_REMOVED lines=11> */
[----:B------:R-:W-:Y:S02]  /*2390*/  @!P2 SHF.R.U32.HI R25, RZ, 0x14, R6 ;  /* 0x00000014ff19a819 */ /* 0x000fe40000011606 */
[----:B------:R-:W-:Y:S02]  /*23a0*/  IADD3 R18, PT, PT, R16, R27, R18 ;  /* 0x0000001b10127210 */ /* 0x000fe40007ffe012 */
[----:B------:R-:W-:-:S04]  /*23b0*/  @!P2 SHF.R.U32.HI R16, RZ, 0x13, R6 ;  /* 0x00000013ff10a819 */ /* 0x000fc80000011606 */
[----:B------:R-:W-:Y:S02]  /*23c0*/  @!P2 LOP3.LUT R19, R16, 0x1, RZ, 0xc0, !PT ;  /* 0x000000011013a812 */ /* 0x000fe400078ec0ff */
[----:B------:R-:W-:Y:S01]  /*23d0*/  @!P2 LOP3.LUT R16, R25, 0x1, RZ, 0xc0, !PT ;  /* 0x000000011910a812 */ /* 0x000fe200078ec0ff */
[----:B------:R-:W-:-:S03]  /*23e0*/  IMAD.MOV.U32 R25, RZ, RZ, 0x100000 ;  /* 0x00100000ff197424 */ /* 0x000fc600078e00ff */
[----:B------:R-:W-:Y:S02]  /*23f0*/  @!P2 IADD3 R16, PT, PT, R16, R18, R19 ;  /* 0x000000121010a210 */ /* 0x000fe40007ffe013 */
[----:B------:R-:W-:-:S04]  /*2400*/  @!P2 SHF.R.U32.HI R19, RZ, 0x15, R6 ;  /* 0x00000015ff13a819 */ /* 0x000fc80000011606 */
[----:B------:R-:W-:-:S05]  /*2410*/  @!P2 LOP3.LUT R19, R19, 0x1, RZ, 0xc0, !PT ;  /* 0x000000011313a812 */ /* 0x000fca00078ec0ff */
[----:B------:R-:W-:Y:S01]  /*2420*/  @!P2 IMAD.IADD R18, R16, 0x1, R19 ;  /* 0x000000011012a824 */ /* 0x000fe200078e0213 */
[----:B------:R-:W-:Y:S02]  /*2430*/  LOP3.LUT R16, R13, R12, RZ, 0xfc, !PT ;  /* 0x0000000c0d107212 */ /* 0x000fe400078efcff */
[--C-:B------:R-:W-:Y:S02]  /*2440*/  @P3 SHF.R.U64 R13, R4, 0x14, R5.reuse ;  /* 0x00000014040d3819 */ /* 0x100fe40000001205 */
[----:B------:R-:W-:Y:S02]  /*2450*/  ISETP.NE.AND P1, PT, R18, 0x3, PT ;  /* 0x000000031200780c */ /* 0x000fe40003f25270 */
[----:B------:R-:W-:Y:S02]  /*2460*/  @P3 SHF.R.U64 R12, R4, 0x16, R5 ;  /* 0x00000016040c3819 */ /* 0x000fe40000001205 */
[----:B------:R-:W-:Y:S02]  /*2470*/  LOP3.LUT R11, R11, R16, RZ, 0xfc, !PT ;  /* 0x000000100b0b7212 */ /* 0x000fe400078efcff */
[----:B------:R-:W-:-:S02]  /*2480*/  @P3 LOP3.LUT R12, R12, 0x1, RZ, 0xc0, !PT ;  /* 0x000000010c0c3812 */ /* 0x000fc400078ec0ff */
[--C-:B------:R-:W-:Y:S02]  /*2490*/  @P3 SHF.R.U64 R16, R4, 0x16, R5.reuse ;  /* 0x0000001604103819 */ /* 0x100fe40000001205 */
[----:B------:R-:W-:Y:S02]  /*24a0*/  LOP3.LUT R14, R14, R11, RZ, 0xfc, !PT ;  /* 0x0000000b0e0e7212 */ /* 0x000fe400078efcff */
[----:B------:R-:W-:Y:S02]  /*24b0*/  @P3 LOP3.LUT R16, R16, 0x1, RZ, 0xc0, !PT ;  /* 0x0000000110103812 */ /* 0x000fe400078ec0ff */
[----:B------:R-:W-:Y:S02]  /*24c0*/  @P1 ISETP.NE.AND P0, PT, R18, 0x2, PT ;  /* 0x000000021200180c */ /* 0x000fe40003f05270 */
[----:B------:R-:W-:Y:S02]  /*24d0*/  @P3 SHF.R.U64 R18, R4, 0x15, R5 ;  /* 0x0000001504123819 */ /* 0x000fe40000001205 */
[----:B------:R-:W-:-:S02]  /*24e0*/  @P1 SEL R19, RZ, 0x100000, P0 ;  /* 0x00100000ff131807 */ /* 0x000fc40000000000 */
[----:B------:R-:W-:Y:S02]  /*24f0*/  @P3 SHF.R.U64 R11, R4, 0x18, R5 ;  /* 0x00000018040b3819 */ /* 0x000fe40000001205 */
[----:B------:R-:W-:Y:S02]  /*2500*/  @P1 LOP3.LUT R25, R2, R19, RZ, 0xc0, !PT ;  /* 0x0000001302191212 */ /* 0x000fe400078ec0ff */
[----:B------:R-:W-:Y:S02]  /*2510*/  @P3 LOP3.LUT R19, R18, 0x1, RZ, 0xc0, !PT ;  /* 0x0000000112133812 */ /* 0x000fe400078ec0ff */
[----:B------:R-:W-:Y:S01]  /*2520*/  @P3 LOP3.LUT R18, R13, 0x1, RZ, 0xc0, !PT ;  /* 0x000000010d123812 */ /* 0x000fe200078ec0ff */
[----:B------:R-:W-:Y:S01]  /*2530*/  IMAD.MOV.U32 R13, RZ, RZ, RZ ;  /* 0x000000ffff0d7224 */ /* 0x000fe200078e00ff */
[----:B------:R-:W-:Y:S02]  /*2540*/  @P3 LOP3.LUT R11, R11, 0x1, RZ, 0xc0, !PT ;  /* 0x000000010b0b3812 */ /* 0x000fe400078ec0ff */
[----:B------:R-:W-:-:S02]  /*2550*/  @P3 IADD3 R13, PT, PT, R12, R18, R19 ;  /* 0x000000120c0d3210 */ /* 0x000fc40007ffe013 */
[----:B------:R-:W-:Y:S02]  /*2560*/  SHF.R.U32.HI R12, RZ, 0x16, R2 ;  /* 0x00000016ff0c7819 */ /* 0x000fe40000011602 */
[----:B------:R-:W-:Y:S02]  /*2570*/  @!P2 SHF.R.U32.HI R19, RZ, 0x15, R6 ;  /* 0x00000015ff13a819 */ /* 0x000fe40000011606 */
[----:B------:R-:W-:-:S04]  /*2580*/  LOP3.LUT R12, R12, 0x1, RZ, 0xc0, !PT ;  /* 0x000000010c0c7812 */ /* 0x000fc800078ec0ff */
        /* <DEDUP_REMOVED lines=8> */
[----:B------:R-:W-:-:S05]  /*2610*/  @!P2 IMAD.IADD R15, R13, 0x1, R18 ;  /* 0x000000010d0fa824 */ /* 0x000fca00078e0212 */
[----:B------:R-:W-:-:S13]  /*2620*/  ISETP.NE.AND P1, PT, R15, 0x3, PT ;  /* 0x000000030f00780c */ /* 0x000fda0003f25270 */
[----:B------:R-:W-:Y:S02]  /*2630*/  @P1 ISETP.NE.AND P0, PT, R15, 0x2, PT ;  /* 0x000000020f00180c */ /* 0x000fe40003f05270 */
[--C-:B------:R-:W-:Y:S02]  /*2640*/  @P3 SHF.R.U64 R15, R4, 0x17, R5.reuse ;  /* 0x00000017040f3819 */ /* 0x100fe40000001205 */
[----:B------:R-:W-:Y:S02]  /*2650*/  @P1 SEL R13, RZ, 0x200000, P0 ;  /* 0x00200000ff0d1807 */ /* 0x000fe40000000000 */
[----:B------:R-:W-:Y:S02]  /*2660*/  @P3 LOP3.LUT R15, R15, 0x1, RZ, 0xc0, !PT ;  /* 0x000000010f0f3812 */ /* 0x000fe400078ec0ff */
        /* <DEDUP_REMOVED lines=14> */
[----:B------:R-:W-:Y:S01]  /*2750*/  @!P2 LOP3.LUT R16, R15, 0x1, RZ, 0xc0, !PT ;  /* 0x000000010f10a812 */ /* 0x000fe200078ec0ff */
[----:B------:R-:W-:-:S04]  /*2760*/  IMAD.MOV.U32 R15, RZ, RZ, 0x400000 ;  /* 0x00400000ff0f7424 */ /* 0x000fc800078e00ff */
[----:B------:R-:W-:Y:S01]  /*2770*/  @!P2 IMAD.IADD R27, R13, 0x1, R16 ;  /* 0x000000010d1ba824 */ /* 0x000fe200078e0210 */
[----:B------:R-:W-:-:S04]  /*2780*/  @P3 SHF.R.U64 R16, R4, 0x17, R5 ;  /* 0x0000001704103819 */ /* 0x000fc80000001205 */
[----:B------:R-:W-:Y:S02]  /*2790*/  ISETP.NE.AND P1, PT, R27, 0x3, PT ;  /* 0x000000031b00780c */ /* 0x000fe40003f25270 */
[----:B------:R-:W-:-:S11]  /*27a0*/  @P3 LOP3.LUT R16, R16, 0x1, RZ, 0xc0, !PT ;  /* 0x0000000110103812 */ /* 0x000fd600078ec0ff */
        /* <DEDUP_REMOVED lines=9> */
[----:B------:R-:W-:Y:S02]  /*2840*/  LOP3.LUT R22, R22, R27, RZ, 0xfc, !PT ;  /* 0x0000001b16167212 */ /* 0x000fe400078efcff */
[----:B------:R-:W-:Y:S02]  /*2850*/  @P3 IADD3 R13, PT, PT, R11, R26, R16 ;  /* 0x0000001a0b0d3210 */ /* 0x000fe40007ffe010 */
[----:B------:R-:W-:Y:S02]  /*2860*/  SHF.R.U32.HI R11, RZ, 0x18, R2 ;  /* 0x00000018ff0b7819 */ /* 0x000fe40000011602 */
[----:B------:R-:W-:-:S02]  /*2870*/  @!P2 SHF.R.U32.HI R16, RZ, 0x17, R6 ;  /* 0x00000017ff10a819 */ /* 0x000fc40000011606 */
[----:B------:R-:W-:Y:S02]  /*2880*/  LOP3.LUT R11, R11, 0x1, RZ, 0xc0, !PT ;  /* 0x000000010b0b7812 */ /* 0x000fe400078ec0ff */
[----:B------:R-:W-:Y:S02]  /*2890*/  @!P2 LOP3.LUT R16, R16, 0x1, RZ, 0xc0, !PT ;  /* 0x000000011010a812 */ /* 0x000fe400078ec0ff */
[----:B------:R-:W-:Y:S02]  /*28a0*/  IADD3 R12, PT, PT, R13, R11, R12 ;  /* 0x0000000b0d0c7210 */ /* 0x000fe40007ffe00c */
[----:B------:R-:W-:Y:S02]  /*28b0*/  @!P2 SHF.R.U32.HI R13, RZ, 0x16, R6 ;  /* 0x00000016ff0da819 */ /* 0x000fe40000011606 */
[----:B------:R-:W-:Y:S02]  /*28c0*/  LOP3.LUT R23, R23, R22, RZ, 0xfc, !PT ;  /* 0x0000001617177212 */ /* 0x000fe400078efcff */
[----:B------:R-:W-:-:S02]  /*28d0*/  @!P2 LOP3.LUT R13, R13, 0x1, RZ, 0xc0, !PT ;  /* 0x000000010d0da812 */ /* 0x000fc400078ec0ff */
[----:B------:R-:W-:Y:S02]  /*28e0*/  @P3 SHF.R.U64 R22, R4, 0x1a, R5 ;  /* 0x0000001a04163819 */ /* 0x000fe40000001205 */
[----:B------:R-:W-:Y:S02]  /*28f0*/  @!P2 IADD3 R13, PT, PT, R16, R12, R13 ;  /* 0x0000000c100da210 */ /* 0x000fe40007ffe00d */
[--C-:B------:R-:W-:Y:S02]  /*2900*/  @!P2 SHF.R.U32.HI R16, RZ, 0x18, R6.reuse ;  /* 0x00000018ff10a819 */ /* 0x100fe40000011606 */
[----:B------:R-:W-:Y:S02]  /*2910*/  @!P2 SHF.R.U32.HI R26, RZ, 0x1a, R6 ;  /* 0x0000001aff1aa819 */ /* 0x000fe40000011606 */
[----:B------:R-:W-:Y:S02]  /*2920*/  @!P2 LOP3.LUT R16, R16, 0x1, RZ, 0xc0, !PT ;  /* 0x000000011010a812 */ /* 0x000fe400078ec0ff */
[----:B------:R-:W-:-:S02]  /*2930*/  LOP3.LUT R23, R20, R23, RZ, 0xfc, !PT ;  /* 0x0000001714177212 */ /* 0x000fc400078efcff */
[--C-:B------:R-:W-:Y:S01]  /*2940*/  @P3 SHF.R.U64 R20, R4, 0x1b, R5.reuse ;  /* 0x0000001b04143819 */ /* 0x100fe20000001205 */
[----:B------:R-:W-:Y:S01]  /*2950*/  @!P2 IMAD.IADD R12, R13, 0x1, R16 ;  /* 0x000000010d0ca824 */ /* 0x000fe200078e0210 */
[----:B------:R-:W-:Y:S01]  /*2960*/  LOP3.LUT R24, R24, R23, RZ, 0xfc, !PT ;  /* 0x0000001718187212 */ /* 0x000fe200078efcff */
[----:B------:R-:W-:Y:S01]  /*2970*/  IMAD.MOV.U32 R16, RZ, RZ, 0x800000 ;  /* 0x00800000ff107424 */ /* 0x000fe200078e00ff */
[----:B------:R-:W-:Y:S02]  /*2980*/  @P3 LOP3.LUT R20, R20, 0x1, RZ, 0xc0, !PT ;  /* 0x0000000114143812 */ /* 0x000fe400078ec0ff */
[----:B------:R-:W-:Y:S02]  /*2990*/  ISETP.NE.AND P1, PT, R12, 0x3, PT ;  /* 0x000000030c00780c */ /* 0x000fe40003f25270 */
[----:B------:R-:W-:Y:S02]  /*29a0*/  @P3 SHF.R.U64 R23, R4, 0x1c, R5 ;  /* 0x0000001c04173819 */ /* 0x000fe40000001205 */
[----:B------:R-:W-:-:S02]  /*29b0*/  LOP3.LUT R24, R21, R24, RZ, 0xfc, !PT ;  /* 0x0000001815187212 */ /* 0x000fc400078efcff */
[----:B------:R-:W-:Y:S02]  /*29c0*/  @P3 LOP3.LUT R23, R23, 0x1, RZ, 0xc0, !PT ;  /* 0x0000000117173812 */ /* 0x000fe400078ec0ff */
[--C-:B------:R-:W-:Y:S02]  /*29d0*/  @P3 SHF.R.U64 R21, R4, 0x1e, R5.reuse ;  /* 0x0000001e04153819 */ /* 0x100fe40000001205 */
[----:B------:R-:W-:Y:S02]  /*29e0*/  LOP3.LUT R24, R25, R24, RZ, 0xfc, !PT ;  /* 0x0000001819187212 */ /* 0x000fe400078efcff */
[----:B------:R-:W-:Y:S02]  /*29f0*/  @P3 LOP3.LUT R21, R21, 0x1, RZ, 0xc0, !PT ;  /* 0x0000000115153812 */ /* 0x000fe400078ec0ff */
[----:B------:R-:W-:Y:S02]  /*2a00*/  @P1 ISETP.NE.AND P0, PT, R12, 0x2, PT ;  /* 0x000000020c00180c */ /* 0x000fe40003f05270 */
[----:B------:R-:W-:-:S02]  /*2a10*/  @P3 SHF.R.U64 R12, R4, 0x17, R5 ;  /* 0x00000017040c3819 */ /* 0x000fc40000001205 */
[----:B------:R-:W-:Y:S02]  /*2a20*/  @P1 SEL R13, RZ, 0x800000, P0 ;  /* 0x00800000ff0d1807 */ /* 0x000fe40000000000 */
[----:B------:R-:W-:Y:S01]  /*2a30*/  @P3 LOP3.LUT R17, R12, 0x1, RZ, 0xc0, !PT ;  /* 0x000000010c113812 */ /* 0x000fe200078ec0ff */
[----:B------:R-:W-:Y:S01]  /*2a40*/  IMAD.MOV.U32 R12, RZ, RZ, RZ ;  /* 0x000000ffff0c7224 */ /* 0x000fe200078e00ff */
[----:B------:R-:W-:Y:S02]  /*2a50*/  @P1 LOP3.LUT R16, R2, R13, RZ, 0xc0, !PT ;  /* 0x0000000d02101212 */ /* 0x000fe400078ec0ff */
[C-C-:B------:R-:W-:Y:S02]  /*2a60*/  @P3 SHF.R.U64 R13, R4.reuse, 0x19, R5.reuse ;  /* 0x00000019040d3819 */ /* 0x140fe40000001205 */
[----:B------:R-:W-:Y:S02]  /*2a70*/  @P3 SHF.R.U64 R25, R4, 0x1e, R5 ;  /* 0x0000001e04193819 */ /* 0x000fe40000001205 */
[----:B------:R-:W-:-:S02]  /*2a80*/  @P3 LOP3.LUT R13, R13, 0x1, RZ, 0xc0, !PT ;  /* 0x000000010d0d3812 */ /* 0x000fc400078ec0ff */
[----:B------:R-:W-:Y:S02]  /*2a90*/  @P3 LOP3.LUT R25, R25, 0x1, RZ, 0xc0, !PT ;  /* 0x0000000119193812 */ /* 0x000fe400078ec0ff */
[----:B------:R-:W-:Y:S02]  /*2aa0*/  @P3 IADD3 R12, PT, PT, R13, R17, R14 ;  /* 0x000000110d0c3210 */ /* 0x000fe40007ffe00e */
[----:B------:R-:W-:Y:S02]  /*2ab0*/  SHF.R.U32.HI R13, RZ, 0x19, R2 ;  /* 0x00000019ff0d7819 */ /* 0x000fe40000011602 */
[----:B------:R-:W-:Y:S02]  /*2ac0*/  @!P2 SHF.R.U32.HI R14, RZ, 0x18, R6 ;  /* 0x00000018ff0ea819 */ /* 0x000fe40000011606 */
[----:B------:R-:W-:Y:S02]  /*2ad0*/  LOP3.LUT R13, R13, 0x1, RZ, 0xc0, !PT ;  /* 0x000000010d0d7812 */ /* 0x000fe400078ec0ff */
[----:B------:R-:W-:-:S02]  /*2ae0*/  LOP3.LUT R24, R19, R24, RZ, 0xfc, !PT ;  /* 0x0000001813187212 */ /* 0x000fc400078efcff */
[----:B------:R-:W-:Y:S02]  /*2af0*/  IADD3 R18, PT, PT, R12, R13, R18 ;  /* 0x0000000d0c127210 */ /* 0x000fe40007ffe012 */
[----:B------:R-:W-:-:S04]  /*2b00*/  @!P2 SHF.R.U32.HI R12, RZ, 0x17, R6 ;  /* 0x00000017ff0ca819 */ /* 0x000fc80000011606 */
[----:B------:R-:W-:Y:S02]  /*2b10*/  @!P2 LOP3.LUT R17, R12, 0x1, RZ, 0xc0, !PT ;  /* 0x000000010c11a812 */ /* 0x000fe400078ec0ff */
[----:B------:R-:W-:Y:S02]  /*2b20*/  @!P2 LOP3.LUT R12, R14, 0x1, RZ, 0xc0, !PT ;  /* 0x000000010e0ca812 */ /* 0x000fe400078ec0ff */
[----:B------:R-:W-:Y:S02]  /*2b30*/  @!P2 SHF.R.U32.HI R14, RZ, 0x19, R6 ;  /* 0x00000019ff0ea819 */ /* 0x000fe40000011606 */
[----:B------:R-:W-:Y:S02]  /*2b40*/  @!P2 IADD3 R12, PT, PT, R12, R18, R17 ;  /* 0x000000120c0ca210 */ /* 0x000fe40007ffe011 */
[----:B------:R-:W-:Y:S02]  /*2b50*/  @!P2 LOP3.LUT R17, R14, 0x1, RZ, 0xc0, !PT ;  /* 0x000000010e11a812 */ /* 0x000fe400078ec0ff */
[----:B------:R-:W-:-:S03]  /*2b60*/  @P3 SHF.R.U64 R14, R4, 0x18, R5 ;  /* 0x00000018040e3819 */ /* 0x000fc60000001205 */
[----:B------:R-:W-:Y:S01]  /*2b70*/  @!P2 IMAD.IADD R18, R12, 0x1, R17 ;  /* 0x000000010c12a824 */ /* 0x000fe200078e0211 */
[----:B------:R-:W-:Y:S01]  /*2b80*/  @P3 SHF.R.U64 R12, R4, 0x1a, R5 ;  /* 0x0000001a040c3819 */ /* 0x000fe20000001205 */
[----:B------:R-:W-:-:S03]  /*2b90*/  IMAD.MOV.U32 R17, RZ, RZ, 0x1000000 ;  /* 0x01000000ff117424 */ /* 0x000fc600078e00ff */
[----:B------:R-:W-:Y:S02]  /*2ba0*/  ISETP.NE.AND P1, PT, R18, 0x3, PT ;  /* 0x000000031200780c */ /* 0x000fe40003f25270 */
[----:B------:R-:W-:-:S11]  /*2bb0*/  @P3 LOP3.LUT R12, R12, 0x1, RZ, 0xc0, !PT ;  /* 0x000000010c0c3812 */ /* 0x000fd600078ec0ff */
        /* <DEDUP_REMOVED lines=17> */
[----:B------:R-:W-:Y:S01]  /*2cd0*/  @!P2 LOP3.LUT R27, R18, 0x1, RZ, 0xc0, !PT ;  /* 0x00000001121ba812 */ /* 0x000fe200078ec0ff */
[----:B------:R-:W-:-:S04]  /*2ce0*/  IMAD.MOV.U32 R18, RZ, RZ, 0x2000000 ;  /* 0x02000000ff127424 */ /* 0x000fc800078e00ff */
[----:B------:R-:W-:Y:S01]  /*2cf0*/  @!P2 IMAD.IADD R11, R14, 0x1, R27 ;  /* 0x000000010e0ba824 */ /* 0x000fe200078e021b */
[----:B------:R-:W-:Y:S02]  /*2d00*/  @P3 SHF.R.U64 R14, R4, 0x1b, R5 ;  /* 0x0000001b040e3819 */ /* 0x000fe40000001205 */
[----:B------:R-:W-:Y:S02]  /*2d10*/  @P3 LOP3.LUT R27, R22, 0x1, RZ, 0xc0, !PT ;  /* 0x00000001161b3812 */ /* 0x000fe400078ec0ff */
[----:B------:R-:W-:Y:S02]  /*2d20*/  ISETP.NE.AND P1, PT, R11, 0x3, PT ;  /* 0x000000030b00780c */ /* 0x000fe40003f25270 */
[----:B------:R-:W-:-:S11]  /*2d30*/  @P3 LOP3.LUT R14, R14, 0x1, RZ, 0xc0, !PT ;  /* 0x000000010e0e3812 */ /* 0x000fd600078ec0ff */
[----:B------:R-:W-:-:S04]  /*2d40*/  @P1 ISETP.NE.AND P0, PT, R11, 0x2, PT ;  /* 0x000000020b00180c */ /* 0x000fc80003f05270 */
[----:B------:R-:W-:-:S04]  /*2d50*/  @P1 SEL R11, RZ, 0x2000000, P0 ;  /* 0x02000000ff0b1807 */ /* 0x000fc80000000000 */
[----:B------:R-:W-:Y:S02]  /*2d60*/  @P1 LOP3.LUT R18, R2, R11, RZ, 0xc0, !PT ;  /* 0x0000000b02121212 */ /* 0x000fe400078ec0ff */
[----:B------:R-:W-:-:S04]  /*2d70*/  @P3 SHF.R.U64 R11, R4, 0x19, R5 ;  /* 0x00000019040b3819 */ /* 0x000fc80000001205 */
        /* <DEDUP_REMOVED lines=8> */
[----:B------:R-:W-:-:S04]  /*2e00*/  @!P2 LOP3.LUT R11, R26, 0x1, RZ, 0xc0, !PT ;  /* 0x000000011a0ba812 */ /* 0x000fc800078ec0ff */
[----:B------:R-:W-:Y:S02]  /*2e10*/  @!P2 IADD3 R11, PT, PT, R11, R13, R14 ;  /* 0x0000000d0b0ba210 */ /* 0x000fe40007ffe00e */
[----:B------:R-:W-:-:S04]  /*2e20*/  @!P2 SHF.R.U32.HI R14, RZ, 0x1b, R6 ;  /* 0x0000001bff0ea819 */ /* 0x000fc80000011606 */
[----:B------:R-:W-:-:S05]  /*2e30*/  @!P2 LOP3.LUT R14, R14, 0x1, RZ, 0xc0, !PT ;  /* 0x000000010e0ea812 */ /* 0x000fca00078ec0ff */
[----:B------:R-:W-:Y:S02]  /*2e40*/  @!P2 IMAD.IADD R13, R11, 0x1, R14 ;  /* 0x000000010b0da824 */ /* 0x000fe400078e020e */
[----:B------:R-:W-:-:S03]  /*2e50*/  IMAD.MOV.U32 R14, RZ, RZ, 0x4000000 ;  /* 0x04000000ff0e7424 */ /* 0x000fc600078e00ff */
        /* <DEDUP_REMOVED lines=19> */
[----:B------:R-:W-:-:S05]  /*2f90*/  @!P2 LOP3.LUT R20, R20, 0x1, RZ, 0xc0, !PT ;  /* 0x000000011414a812 */ /* 0x000fca00078ec0ff */
        /* <DEDUP_REMOVED lines=8> */
[----:B------:R-:W-:Y:S01]  /*3020*/  @P3 LOP3.LUT R26, R12, 0x1, RZ, 0xc0, !PT ;  /* 0x000000010c1a3812 */ /* 0x000fe200078ec0ff */
[----:B------:R-:W-:Y:S01]  /*3030*/  IMAD.MOV.U32 R12, RZ, RZ, RZ ;  /* 0x000000ffff0c7224 */ /* 0x000fe200078e00ff */
[----:B------:R-:W-:Y:S02]  /*3040*/  @P1 LOP3.LUT R11, R2, R27, RZ, 0xc0, !PT ;  /* 0x0000001b020b1212 */ /* 0x000fe400078ec0ff */
[----:B------:R-:W-:-:S02]  /*3050*/  @P3 IADD3 R12, PT, PT, R20, R26, R23 ;  /* 0x0000001a140c3210 */ /* 0x000fc40007ffe017 */
[----:B------:R-:W-:Y:S02]  /*3060*/  SHF.R.U32.HI R23, RZ, 0x1d, R2 ;  /* 0x0000001dff177819 */ /* 0x000fe40000011602 */
[----:B------:R-:W-:Y:S02]  /*3070*/  @!P2 SHF.R.U32.HI R20, RZ, 0x1c, R6 ;  /* 0x0000001cff14a819 */ /* 0x000fe40000011606 */
[----:B------:R-:W-:-:S04]  /*3080*/  LOP3.LUT R23, R23, 0x1, RZ, 0xc0, !PT ;  /* 0x0000000117177812 */ /* 0x000fc800078ec0ff */
[-C--:B------:R-:W-:Y:S02]  /*3090*/  IADD3 R22, PT, PT, R12, R23.reuse, R22 ;  /* 0x000000170c167210 */ /* 0x080fe40007ffe016 */
[--C-:B------:R-:W-:Y:S02]  /*30a0*/  @!P2 SHF.R.U32.HI R12, RZ, 0x1b, R6.reuse ;  /* 0x0000001bff0ca819 */ /* 0x100fe40000011606 */
[----:B------:R-:W-:Y:S02]  /*30b0*/  LEA.HI R23, R2, R23, RZ, 0x1 ;  /* 0x0000001702177211 */ /* 0x000fe400078f08ff */
[----:B------:R-:W-:Y:S02]  /*30c0*/  @!P2 LOP3.LUT R27, R12, 0x1, RZ, 0xc0, !PT ;  /* 0x000000010c1ba812 */ /* 0x000fe400078ec0ff */
[----:B------:R-:W-:Y:S02]  /*30d0*/  @!P2 LOP3.LUT R12, R20, 0x1, RZ, 0xc0, !PT ;  /* 0x00000001140ca812 */ /* 0x000fe400078ec0ff */
[----:B------:R-:W-:-:S02]  /*30e0*/  @!P2 SHF.R.U32.HI R20, RZ, 0x1d, R6 ;  /* 0x0000001dff14a819 */ /* 0x000fc40000011606 */
[----:B------:R-:W-:Y:S02]  /*30f0*/  @!P2 IADD3 R12, PT, PT, R12, R22, R27 ;  /* 0x000000160c0ca210 */ /* 0x000fe40007ffe01b */
[----:B------:R-:W-:Y:S02]  /*3100*/  @!P2 LOP3.LUT R27, R20, 0x1, RZ, 0xc0, !PT ;  /* 0x00000001141ba812 */ /* 0x000fe400078ec0ff */
[----:B------:R-:W-:-:S03]  /*3110*/  @P3 SHF.R.U64 R20, R4, 0x1c, R5 ;  /* 0x0000001c04143819 */ /* 0x000fc60000001205 */
[----:B------:R-:W-:Y:S01]  /*3120*/  @!P2 IMAD.IADD R22, R12, 0x1, R27 ;  /* 0x000000010c16a824 */ /* 0x000fe200078e021b */
[----:B------:R-:W-:Y:S01]  /*3130*/  @P3 LOP3.LUT R26, R20, 0x1, RZ, 0xc0, !PT ;  /* 0x00000001141a3812 */ /* 0x000fe200078ec0ff */
[----:B------:R-:W-:Y:S02]  /*3140*/  IMAD.MOV.U32 R20, RZ, RZ, RZ ;  /* 0x000000ffff147224 */ /* 0x000fe400078e00ff */
[----:B------:R-:W-:Y:S01]  /*3150*/  IMAD.MOV.U32 R12, RZ, RZ, 0x10000000 ;  /* 0x10000000ff0c7424 */ /* 0x000fe200078e00ff */
[----:B------:R-:W-:-:S13]  /*3160*/  ISETP.NE.AND P1, PT, R22, 0x3, PT ;  /* 0x000000031600780c */ /* 0x000fda0003f25270 */
[----:B------:R-:W-:Y:S02]  /*3170*/  @P1 ISETP.NE.AND P0, PT, R22, 0x2, PT ;  /* 0x000000021600180c */ /* 0x000fe40003f05270 */
[----:B------:R-:W-:Y:S02]  /*3180*/  @P3 SHF.R.U64 R22, R4, 0x1d, R5 ;  /* 0x0000001d04163819 */ /* 0x000fe40000001205 */
[----:B------:R-:W-:Y:S02]  /*3190*/  @P1 SEL R27, RZ, 0x10000000, P0 ;  /* 0x10000000ff1b1807 */ /* 0x000fe40000000000 */
[----:B------:R-:W-:Y:S02]  /*31a0*/  @P3 LOP3.LUT R22, R22, 0x1, RZ, 0xc0, !PT ;  /* 0x0000000116163812 */ /* 0x000fe400078ec0ff */
[----:B------:R-:W-:Y:S02]  /*31b0*/  @P1 LOP3.LUT R12, R2, R27, RZ, 0xc0, !PT ;  /* 0x0000001b020c1212 */ /* 0x000fe400078ec0ff */
[----:B------:R-:W-:-:S02]  /*31c0*/  @P3 IADD3 R20, PT, PT, R21, R26, R22 ;  /* 0x0000001a15143210 */ /* 0x000fc40007ffe016 */
[----:B------:R-:W-:Y:S02]  /*31d0*/  SHF.R.U32.HI R21, RZ, 0x1e, R2 ;  /* 0x0000001eff157819 */ /* 0x000fe40000011602 */
[--C-:B------:R-:W-:Y:S02]  /*31e0*/  @!P2 SHF.R.U32.HI R22, RZ, 0x1d, R6.reuse ;  /* 0x0000001dff16a819 */ /* 0x100fe40000011606 */
[----:B------:R-:W-:Y:S02]  /*31f0*/  LOP3.LUT R21, R21, 0x1, RZ, 0xc0, !PT ;  /* 0x0000000115157812 */ /* 0x000fe400078ec0ff */
[----:B------:R-:W-:Y:S02]  /*3200*/  @!P2 LOP3.LUT R22, R22, 0x1, RZ, 0xc0, !PT ;  /* 0x000000011616a812 */ /* 0x000fe400078ec0ff */
[----:B------:R-:W-:Y:S02]  /*3210*/  IADD3 R13, PT, PT, R20, R21, R13 ;  /* 0x00000015140d7210 */ /* 0x000fe40007ffe00d */
[----:B------:R-:W-:-:S04]  /*3220*/  @!P2 SHF.R.U32.HI R20, RZ, 0x1c, R6 ;  /* 0x0000001cff14a819 */ /* 0x000fc80000011606 */
[----:B------:R-:W-:-:S04]  /*3230*/  @!P2 LOP3.LUT R20, R20, 0x1, RZ, 0xc0, !PT ;  /* 0x000000011414a812 */ /* 0x000fc800078ec0ff */
[----:B------:R-:W-:Y:S02]  /*3240*/  @!P2 IADD3 R20, PT, PT, R22, R13, R20 ;  /* 0x0000000d1614a210 */ /* 0x000fe40007ffe014 */
[----:B------:R-:W-:-:S04]  /*3250*/  @!P2 SHF.R.U32.HI R22, RZ, 0x1e, R6 ;  /* 0x0000001eff16a819 */ /* 0x000fc80000011606 */
[----:B------:R-:W-:Y:S02]  /*3260*/  @!P2 LOP3.LUT R27, R22, 0x1, RZ, 0xc0, !PT ;  /* 0x00000001161ba812 */ /* 0x000fe400078ec0ff */
[----:B------:R-:W-:-:S03]  /*3270*/  @P3 SHF.R.U64 R22, R4, 0x1d, R5 ;  /* 0x0000001d04163819 */ /* 0x000fc60000001205 */
[----:B------:R-:W-:Y:S01]  /*3280*/  @!P2 IMAD.IADD R13, R20, 0x1, R27 ;  /* 0x00000001140da824 */ /* 0x000fe200078e021b */
[----:B------:R-:W-:Y:S02]  /*3290*/  @P3 SHF.R.U64 R20, R4, 0x1f, R5 ;  /* 0x0000001f04143819 */ /* 0x000fe40000001205 */
[----:B------:R-:W-:Y:S01]  /*32a0*/  @P3 LOP3.LUT R26, R22, 0x1, RZ, 0xc0, !PT ;  /* 0x00000001161a3812 */ /* 0x000fe200078ec0ff */
[----:B------:R-:W-:Y:S01]  /*32b0*/  IMAD.MOV.U32 R22, RZ, RZ, RZ ;  /* 0x000000ffff167224 */ /* 0x000fe200078e00ff */
[----:B------:R-:W-:Y:S02]  /*32c0*/  @P3 LOP3.LUT R20, R20, 0x1, RZ, 0xc0, !PT ;  /* 0x0000000114143812 */ /* 0x000fe400078ec0ff */
[----:B------:R-:W-:Y:S02]  /*32d0*/  ISETP.NE.AND P1, PT, R13, 0x3, PT ;  /* 0x000000030d00780c */ /* 0x000fe40003f25270 */
[----:B------:R-:W-:Y:S02]  /*32e0*/  @P3 IADD3 R22, PT, PT, R20, R26, R25 ;  /* 0x0000001a14163210 */ /* 0x000fe40007ffe019 */
[----:B------:R-:W-:-:S02]  /*32f0*/  @!P2 SHF.R.U32.HI R20, RZ, 0x1d, R6 ;  /* 0x0000001dff14a819 */ /* 0x000fc40000011606 */
[----:B------:R-:W-:Y:S01]  /*3300*/  @!P2 SHF.R.U32.HI R25, RZ, 0x1e, R6 ;  /* 0x0000001eff19a819 */ /* 0x000fe20000011606 */
[----:B------:R-:W-:Y:S01]  /*3310*/  IMAD.IADD R22, R23, 0x1, R22 ;  /* 0x0000000117167824 */ /* 0x000fe200078e0216 */
[----:B------:R-:W-:Y:S02]  /*3320*/  @!P2 LOP3.LUT R23, R20, 0x1, RZ, 0xc0, !PT ;  /* 0x000000011417a812 */ /* 0x000fe400078ec0ff */
[----:B------:R-:W-:Y:S02]  /*3330*/  @!P2 LOP3.LUT R25, R25, 0x1, RZ, 0xc0, !PT ;  /* 0x000000011919a812 */ /* 0x000fe400078ec0ff */
[C---:B------:R-:W-:Y:S02]  /*3340*/  @P3 SHF.R.U64 R20, R4.reuse, 0x1e, R5 ;  /* 0x0000001e04143819 */ /* 0x040fe40000001205 */
[----:B------:R-:W-:Y:S02]  /*3350*/  @!P2 IADD3 R23, PT, PT, R25, R22, R23 ;  /* 0x000000161917a210 */ /* 0x000fe40007ffe017 */
[----:B------:R-:W-:-:S02]  /*3360*/  @P3 SHF.R.U64 R25, R4, 0x1f, R5 ;  /* 0x0000001f04193819 */ /* 0x000fc40000001205 */
[----:B------:R-:W-:Y:S02]  /*3370*/  @P3 LOP3.LUT R26, R20, 0x1, RZ, 0xc0, !PT ;  /* 0x00000001141a3812 */ /* 0x000fe400078ec0ff */
[----:B------:R-:W-:Y:S02]  /*3380*/  @P3 LOP3.LUT R25, R25, 0x1, RZ, 0xc0, !PT ;  /* 0x0000000119193812 */ /* 0x000fe400078ec0ff */
[----:B------:R-:W-:Y:S02]  /*3390*/  @P3 LOP3.LUT R20, R5, 0x1, RZ, 0xc0, !PT ;  /* 0x0000000105143812 */ /* 0x000fe400078ec0ff */
[----:B------:R-:W-:Y:S01]  /*33a0*/  @!P2 LEA.HI R22, R6, R23, RZ, 0x1 ;  /* 0x000000170616a211 */ /* 0x000fe200078f08ff */
[----:B------:R-:W-:Y:S01]  /*33b0*/  IMAD.MOV.U32 R23, RZ, RZ, RZ ;  /* 0x000000ffff177224 */ /* 0x000fe200078e00ff */
[----:B------:R-:W-:Y:S02]  /*33c0*/  @P3 IADD3 R23, PT, PT, R20, R26, R25 ;  /* 0x0000001a14173210 */ /* 0x000fe40007ffe019 */
[----:B------:R-:W-:-:S02]  /*33d0*/  LOP3.LUT R20, R3, 0x1, RZ, 0xc0, !PT ;  /* 0x0000000103147812 */ /* 0x000fc400078ec0ff */
[----:B------:R-:W-:Y:S02]  /*33e0*/  @!P2 SHF.R.U32.HI R25, RZ, 0x1e, R6 ;  /* 0x0000001eff19a819 */ /* 0x000fe40000011606 */
[----:B------:R-:W-:Y:S02]  /*33f0*/  IADD3 R23, PT, PT, R23, R20, R21 ;  /* 0x0000001417177210 */ /* 0x000fe40007ffe015 */
[----:B------:R-:W-:Y:S02]  /*3400*/  @!P2 LOP3.LUT R26, R25, 0x1, RZ, 0xc0, !PT ;  /* 0x00000001191aa812 */ /* 0x000fe400078ec0ff */
[----:B------:R-:W-:Y:S02]  /*3410*/  ISETP.NE.AND P4, PT, R22, 0x3, PT ;  /* 0x000000031600780c */ /* 0x000fe40003f85270 */
[----:B------:R-:W-:Y:S01]  /*3420*/  @P1 ISETP.NE.AND P0, PT, R13, 0x2, PT ;  /* 0x000000020d00180c */ /* 0x000fe20003f05270 */
[----:B------:R-:W-:Y:S01]  /*3430*/  @!P2 IMAD.IADD R21, R26, 0x1, R23 ;  /* 0x000000011a15a824 */ /* 0x000fe200078e0217 */
[----:B------:R-:W-:Y:S01]  /*3440*/  @!P2 LOP3.LUT R26, R7, 0x1, RZ, 0xc0, !PT ;  /* 0x00000001071aa812 */ /* 0x000fe200078ec0ff */
[----:B------:R-:W-:Y:S01]  /*3450*/  IMAD.MOV.U32 R13, RZ, RZ, 0x20000000 ;  /* 0x20000000ff0d7424 */ /* 0x000fe200078e00ff */
[----:B------:R-:W-:-:S02]  /*3460*/  @P1 SEL R27, RZ, 0x20000000, P0 ;  /* 0x20000000ff1b1807 */ /* 0x000fc40000000000 */
[----:B------:R-:W-:Y:S02]  /*3470*/  @!P2 LEA.HI R21, R6, R21, RZ, 0x1 ;  /* 0x000000150615a211 */ /* 0x000fe400078f08ff */
[----:B------:R-:W-:-:S03]  /*3480*/  @P1 LOP3.LUT R13, R2, R27, RZ, 0xc0, !PT ;  /* 0x0000001b020d1212 */ /* 0x000fc600078ec0ff */
[----:B------:R-:W-:Y:S01]  /*3490*/  @!P2 IMAD.IADD R23, R21, 0x1, R26 ;  /* 0x000000011517a824 */ /* 0x000fe200078e021a */
[--C-:B------:R-:W-:Y:S02]  /*34a0*/  @P3 SHF.R.U64 R21, R4, 0x1f, R5.reuse ;  /* 0x0000001f04153819 */ /* 0x100fe40000001205 */
[----:B------:R-:W-:Y:S02]  /*34b0*/  @P3 SHF.R.U32.HI R4, RZ, 0x1, R5 ;  /* 0x00000001ff043819 */ /* 0x000fe40000011605 */
[----:B------:R-:W-:Y:S02]  /*34c0*/  @P3 LOP3.LUT R25, R21, 0x1, RZ, 0xc0, !PT ;  /* 0x0000000115193812 */ /* 0x000fe400078ec0ff */
[----:B------:R-:W-:Y:S02]  /*34d0*/  @P3 LOP3.LUT R4, R4, 0x1, RZ, 0xc0, !PT ;  /* 0x0000000104043812 */ /* 0x000fe400078ec0ff */
[----:B------:R-:W-:Y:S02]  /*34e0*/  @P3 LOP3.LUT R21, R5, 0x1, RZ, 0xc0, !PT ;  /* 0x0000000105153812 */ /* 0x000fe400078ec0ff */
[----:B------:R-:W-:Y:S01]  /*34f0*/  @P4 ISETP.NE.AND P0, PT, R22, 0x2, PT ;  /* 0x000000021600480c */ /* 0x000fe20003f05270 */
[----:B------:R-:W-:Y:S01]  /*3500*/  IMAD.MOV.U32 R22, RZ, RZ, RZ ;  /* 0x000000ffff167224 */ /* 0x000fe200078e00ff */
[----:B------:R-:W-:Y:S01]  /*3510*/  @P3 IADD3 R22, PT, PT, R4, R25, R21 ;  /* 0x0000001904163210 */ /* 0x000fe20007ffe015 */
[----:B------:R-:W-:Y:S01]  /*3520*/  IMAD.MOV.U32 R4, RZ, RZ, 0x40000000 ;  /* 0x40000000ff047424 */ /* 0x000fe200078e00ff */
[----:B------:R-:W-:-:S02]  /*3530*/  SHF.R.U32.HI R21, RZ, 0x1, R3 ;  /* 0x00000001ff157819 */ /* 0x000fc40000011603 */
[----:B------:R-:W-:Y:S02]  /*3540*/  ISETP.NE.AND P5, PT, R23, 0x3, PT ;  /* 0x000000031700780c */ /* 0x000fe40003fa5270 */
[----:B------:R-:W-:Y:S02]  /*3550*/  LOP3.LUT R21, R21, 0x1, RZ, 0xc0, !PT ;  /* 0x0000000115157812 */ /* 0x000fe400078ec0ff */
[----:B------:R-:W-:Y:S02]  /*3560*/  @!P2 SHF.R.U32.HI R25, RZ, 0x1, R7 ;  /* 0x00000001ff19a819 */ /* 0x000fe40000011607 */
[----:B------:R-:W-:Y:S02]  /*3570*/  LEA.HI R19, R2, R21, RZ, 0x1 ;  /* 0x0000001502137211 */ /* 0x000fe400078f08ff */
[----:B------:R-:W-:-:S03]  /*3580*/  @!P2 LOP3.LUT R25, R25, 0x1, RZ, 0xc0, !PT ;  /* 0x000000011919a812 */ /* 0x000fc600078ec0ff */
[----:B------:R-:W-:Y:S01]  /*3590*/  IMAD.IADD R19, R19, 0x1, R22 ;  /* 0x0000000113137824 */ /* 0x000fe200078e0216 */
[----:B------:R-:W-:Y:S02]  /*35a0*/  @!P2 LOP3.LUT R22, R7, 0x1, RZ, 0xc0, !PT ;  /* 0x000000010716a812 */ /* 0x000fe400078ec0ff */
[----:B------:R-:W-:Y:S02]  /*35b0*/  @P5 ISETP.NE.AND P1, PT, R23, 0x2, PT ;  /* 0x000000021700580c */ /* 0x000fe40003f25270 */
[----:B------:R-:W-:Y:S02]  /*35c0*/  @!P2 LEA.HI R6, R6, R19, RZ, 0x1 ;  /* 0x000000130606a211 */ /* 0x000fe400078f08ff */
[----:B------:R-:W-:Y:S02]  /*35d0*/  @P5 SEL R27, RZ, 0x80000000, P1 ;  /* 0x80000000ff1b5807 */ /* 0x000fe40000800000 */
[----:B------:R-:W-:Y:S01]  /*35e0*/  @!P2 IADD3 R19, PT, PT, R25, R6, R22 ;  /* 0x000000061913a210 */ /* 0x000fe20007ffe016 */
[----:B------:R-:W-:Y:S01]  /*35f0*/  IMAD.MOV.U32 R6, RZ, RZ, 0x1 ;  /* 0x00000001ff067424 */ /* 0x000fe200078e00ff */
[----:B------:R-:W-:-:S02]  /*3600*/  @P4 SEL R23, RZ, 0x40000000, P0 ;  /* 0x40000000ff174807 */ /* 0x000fc40000000000 */
[----:B------:R-:W-:Y:S02]  /*3610*/  ISETP.NE.AND P1, PT, R19, 0x3, PT ;  /* 0x000000031300780c */ /* 0x000fe40003f25270 */
[----:B------:R-:W-:Y:S02]  /*3620*/  @P4 LOP3.LUT R4, R2, R23, RZ, 0xc0, !PT ;  /* 0x0000001702044212 */ /* 0x000fe400078ec0ff */
[----:B------:R-:W-:Y:S01]  /*3630*/  LOP3.LUT R23, R15, R24, RZ, 0xfc, !PT ;  /* 0x000000180f177212 */ /* 0x000fe200078efcff */
[----:B------:R-:W-:Y:S01]  /*3640*/  IMAD.MOV.U32 R15, RZ, RZ, -0x80000000 ;  /* 0x80000000ff0f7424 */ /* 0x000fe200078e00ff */
[----:B------:R-:W-:Y:S02]  /*3650*/  @P3 SHF.R.U32.HI R22, RZ, 0x1, R5 ;  /* 0x00000001ff163819 */ /* 0x000fe40000011605 */
[----:B------:R-:W-:Y:S01]  /*3660*/  LOP3.LUT R16, R16, R23, RZ, 0xfc, !PT ;  /* 0x0000001710107212 */ /* 0x000fe200078efcff */
[----:B------:R-:W-:Y:S01]  /*3670*/  IMAD.MOV.U32 R23, RZ, RZ, RZ ;  /* 0x000000ffff177224 */ /* 0x000fe200078e00ff */
[----:B------:R-:W-:Y:S01]  /*3680*/  @P3 LOP3.LUT R24, R22, 0x1, RZ, 0xc0, !PT ;  /* 0x0000000116183812 */ /* 0x000fe200078ec0ff */
[----:B------:R-:W-:Y:S01]  /*3690*/  IMAD.MOV.U32 R22, RZ, RZ, RZ ;  /* 0x000000ffff167224 */ /* 0x000fe200078e00ff */
[----:B------:R-:W-:-:S02]  /*36a0*/  @!P2 LOP3.LUT R25, R7, 0x1, RZ, 0xc0, !PT ;  /* 0x000000010719a812 */ /* 0x000fc400078ec0ff */
[----:B------:R-:W-:Y:S02]  /*36b0*/  @P1 ISETP.NE.AND P0, PT, R19, 0x2, PT ;  /* 0x000000021300180c */ /* 0x000fe40003f05270 */
[----:B------:R-:W-:Y:S02]  /*36c0*/  @P5 LOP3.LUT R15, R2, R27, RZ, 0xc0, !PT ;  /* 0x0000001b020f5212 */ /* 0x000fe400078ec0ff */
[----:B------:R-:W-:-:S04]  /*36d0*/  @P1 SEL R19, RZ, 0x1, P0 ;  /* 0x00000001ff131807 */ /* 0x000fc80000000000 */
[----:B------:R-:W-:Y:S02]  /*36e0*/  @P1 LOP3.LUT R6, R3, R19, RZ, 0xc0, !PT ;  /* 0x0000001303061212 */ /* 0x000fe400078ec0ff */
[----:B------:R-:W-:Y:S02]  /*36f0*/  @P3 SHF.R.U32.HI R19, RZ, 0x2, R5 ;  /* 0x00000002ff133819 */ /* 0x000fe40000011605 */
[----:B------:R-:W-:Y:S01]  /*3700*/  LOP3.LUT R6, R6, UR4, R23, 0xfe, !PT ;  /* 0x0000000406067c12 */ /* 0x000fe2000f8efe17 */
[----:B------:R-:W-:Y:S01]  /*3710*/  UMOV UR4, URZ ;  /* 0x000000ff00047c82 */ /* 0x000fe20008000000 */
[----:B------:R-:W-:Y:S02]  /*3720*/  @P3 LOP3.LUT R19, R19, 0x1, RZ, 0xc0, !PT ;  /* 0x0000000113133812 */ /* 0x000fe400078ec0ff */
[----:B------:R-:W-:-:S04]  /*3730*/  @P3 LOP3.LUT R23, R5, 0x1, RZ, 0xc0, !PT ;  /* 0x0000000105173812 */ /* 0x000fc800078ec0ff */
[----:B------:R-:W-:Y:S02]  /*3740*/  @P3 IADD3 R22, PT, PT, R19, R23, R24 ;  /* 0x0000001713163210 */ /* 0x000fe40007ffe018 */
[----:B------:R-:W-:Y:S02]  /*3750*/  SHF.R.U32.HI R19, RZ, 0x2, R3 ;  /* 0x00000002ff137819 */ /* 0x000fe40000011603 */
[----:B------:R-:W-:Y:S02]  /*3760*/  @!P2 SHF.R.U32.HI R23, RZ, 0x1, R7 ;  /* 0x00000001ff17a819 */ /* 0x000fe40000011607 */
[----:B------:R-:W-:-:S04]  /*3770*/  LOP3.LUT R19, R19, 0x1, RZ, 0xc0, !PT ;  /* 0x0000000113137812 */ /* 0x000fc800078ec0ff */
[----:B------:R-:W-:Y:S02]  /*3780*/  IADD3 R20, PT, PT, R22, R19, R20 ;  /* 0x0000001316147210 */ /* 0x000fe40007ffe014 */
[----:B------:R-:W-:Y:S02]  /*3790*/  @!P2 LOP3.LUT R22, R23, 0x1, RZ, 0xc0, !PT ;  /* 0x000000011716a812 */ /* 0x000fe400078ec0ff */
[----:B------:R-:W-:Y:S02]  /*37a0*/  @!P2 SHF.R.U32.HI R23, RZ, 0x2, R7 ;  /* 0x00000002ff17a819 */ /* 0x000fe40000011607 */
[----:B------:R-:W-:Y:S01]  /*37b0*/  @!P2 IADD3 R22, PT, PT, R22, R20, R25 ;  /* 0x000000141616a210 */ /* 0x000fe20007ffe019 */
[----:B------:R-:W-:Y:S01]  /*37c0*/  IMAD.MOV.U32 R25, RZ, RZ, 0x2 ;  /* 0x00000002ff197424 */ /* 0x000fe200078e00ff */
[----:B------:R-:W-:-:S05]  /*37d0*/  @!P2 LOP3.LUT R23, R23, 0x1, RZ, 0xc0, !PT ;  /* 0x000000011717a812 */ /* 0x000fca00078ec0ff */
[----:B------:R-:W-:Y:S01]  /*37e0*/  @!P2 IMAD.IADD R20, R22, 0x1, R23 ;  /* 0x000000011614a824 */ /* 0x000fe200078e0217 */
[----:B------:R-:W-:-:S04]  /*37f0*/  @P3 SHF.R.U32.HI R22, RZ, 0x1, R5 ;  /* 0x00000001ff163819 */ /* 0x000fc80000011605 */
[----:B------:R-:W-:Y:S02]  /*3800*/  ISETP.NE.AND P1, PT, R20, 0x3, PT ;  /* 0x000000031400780c */ /* 0x000fe40003f25270 */
[----:B------:R-:W-:Y:S01]  /*3810*/  @P3 LOP3.LUT R24, R22, 0x1, RZ, 0xc0, !PT ;  /* 0x0000000116183812 */ /* 0x000fe200078ec0ff */
[----:B------:R-:W-:-:S10]  /*3820*/  IMAD.MOV.U32 R22, RZ, RZ, RZ ;  /* 0x000000ffff167224 */ /* 0x000fd400078e00ff */
[----:B------:R-:W-:-:S04]  /*3830*/  @P1 ISETP.NE.AND P0, PT, R20, 0x2, PT ;  /* 0x000000021400180c */ /* 0x000fc80003f05270 */
[----:B------:R-:W-:-:S04]  /*3840*/  @P1 SEL R23, RZ, 0x2, P0 ;  /* 0x00000002ff171807 */ /* 0x000fc80000000000 */
[----:B------:R-:W-:Y:S02]  /*3850*/  @P1 LOP3.LUT R25, R3, R23, RZ, 0xc0, !PT ;  /* 0x0000001703191212 */ /* 0x000fe400078ec0ff */
[--C-:B------:R-:W-:Y:S02]  /*3860*/  @P3 SHF.R.U32.HI R23, RZ, 0x2, R5.reuse ;  /* 0x00000002ff173819 */ /* 0x100fe40000011605 */
[----:B------:R-:W-:Y:S01]  /*3870*/  LOP3.LUT R20, R25, R6, RZ, 0xfc, !PT ;  /* 0x0000000619147212 */ /* 0x000fe200078efcff */
[----:B------:R-:W-:Y:S01]  /*3880*/  IMAD.MOV.U32 R25, RZ, RZ, 0x20 ;  /* 0x00000020ff197424 */ /* 0x000fe200078e00ff */
[----:B------:R-:W-:Y:S02]  /*3890*/  @P3 SHF.R.U32.HI R6, RZ, 0x3, R5 ;  /* 0x00000003ff063819 */ /* 0x000fe40000011605 */
[----:B------:R-:W-:Y:S02]  /*38a0*/  @P3 LOP3.LUT R23, R23, 0x1, RZ, 0xc0, !PT ;  /* 0x0000000117173812 */ /* 0x000fe400078ec0ff */
[----:B------:R-:W-:-:S04]  /*38b0*/  @P3 LOP3.LUT R6, R6, 0x1, RZ, 0xc0, !PT ;  /* 0x0000000106063812 */ /* 0x000fc800078ec0ff */
        /* <DEDUP_REMOVED lines=12> */
[----:B------:R-:W-:Y:S01]  /*3980*/  @P3 SHF.R.U32.HI R22, RZ, 0x2, R5 ;  /* 0x00000002ff163819 */ /* 0x000fe20000011605 */
[----:B------:R-:W-:-:S03]  /*3990*/  IMAD.MOV.U32 R23, RZ, RZ, 0x4 ;  /* 0x00000004ff177424 */ /* 0x000fc600078e00ff */
[----:B------:R-:W-:Y:S02]  /*39a0*/  ISETP.NE.AND P1, PT, R21, 0x3, PT ;  /* 0x000000031500780c */ /* 0x000fe40003f25270 */
[----:B------:R-:W-:Y:S01]  /*39b0*/  @P3 LOP3.LUT R24, R22, 0x1, RZ, 0xc0, !PT ;  /* 0x0000000116183812 */ /* 0x000fe200078ec0ff */
[----:B------:R-:W-:-:S10]  /*39c0*/  IMAD.MOV.U32 R22, RZ, RZ, RZ ;  /* 0x000000ffff167224 */ /* 0x000fd400078e00ff */
[----:B------:R-:W-:-:S04]  /*39d0*/  @P1 ISETP.NE.AND P0, PT, R21, 0x2, PT ;  /* 0x000000021500180c */ /* 0x000fc80003f05270 */
[----:B------:R-:W-:-:S04]  /*39e0*/  @P1 SEL R21, RZ, 0x4, P0 ;  /* 0x00000004ff151807 */ /* 0x000fc80000000000 */
[----:B------:R-:W-:-:S04]  /*39f0*/  @P1 LOP3.LUT R23, R3, R21, RZ, 0xc0, !PT ;  /* 0x0000001503171212 */ /* 0x000fc800078ec0ff */
[----:B------:R-:W-:Y:S02]  /*3a00*/  LOP3.LUT R21, R23, R20, RZ, 0xfc, !PT ;  /* 0x0000001417157212 */ /* 0x000fe400078efcff */
[--C-:B------:R-:W-:Y:S02]  /*3a10*/  @P3 SHF.R.U32.HI R23, RZ, 0x3, R5.reuse ;  /* 0x00000003ff173819 */ /* 0x100fe40000011605 */
        /* <DEDUP_REMOVED lines=18> */
[----:B------:R-:W-:-:S11]  /*3b40*/  @P3 LOP3.LUT R24, R23, 0x1, RZ, 0xc0, !PT ;  /* 0x0000000117183812 */ /* 0x000fd600078ec0ff */
[----:B------:R-:W-:-:S04]  /*3b50*/  @P1 ISETP.NE.AND P0, PT, R19, 0x2, PT ;  /* 0x000000021300180c */ /* 0x000fc80003f05270 */
[----:B------:R-:W-:-:S04]  /*3b60*/  @P1 SEL R19, RZ, 0x8, P0 ;  /* 0x00000008ff131807 */ /* 0x000fc80000000000 */
[----:B------:R-:W-:Y:S02]  /*3b70*/  @P1 LOP3.LUT R22, R3, R19, RZ, 0xc0, !PT ;  /* 0x0000001303161212 */ /* 0x000fe400078ec0ff */
[--C-:B------:R-:W-:Y:S02]  /*3b80*/  @P3 SHF.R.U32.HI R19, RZ, 0x5, R5.reuse ;  /* 0x00000005ff133819 */ /* 0x100fe40000011605 */
[----:B------:R-:W-:Y:S02]  /*3b90*/  LOP3.LUT R21, R22, R21, RZ, 0xfc, !PT ;  /* 0x0000001516157212 */ /* 0x000fe400078efcff */
[----:B------:R-:W-:Y:S02]  /*3ba0*/  @P3 SHF.R.U32.HI R22, RZ, 0x3, R5 ;  /* 0x00000003ff163819 */ /* 0x000fe40000011605 */
        /* <DEDUP_REMOVED lines=14> */
[----:B------:R-:W-:Y:S01]  /*3c90*/  @!P2 IMAD.IADD R6, R22, 0x1, R23 ;  /* 0x000000011606a824 */ /* 0x000fe200078e0217 */
[----:B------:R-:W-:-:S04]  /*3ca0*/  @P3 SHF.R.U32.HI R22, RZ, 0x4, R5 ;  /* 0x00000004ff163819 */ /* 0x000fc80000011605 */
[----:B------:R-:W-:-:S13]  /*3cb0*/  ISETP.NE.AND P1, PT, R6, 0x3, PT ;  /* 0x000000030600780c */ /* 0x000fda0003f25270 */
[----:B------:R-:W-:Y:S01]  /*3cc0*/  @P1 ISETP.NE.AND P0, PT, R6, 0x2, PT ;  /* 0x000000020600180c */ /* 0x000fe20003f05270 */
[----:B------:R-:W-:-:S03]  /*3cd0*/  IMAD.MOV.U32 R6, RZ, RZ, 0x10 ;  /* 0x00000010ff067424 */ /* 0x000fc600078e00ff */
[----:B------:R-:W-:-:S04]  /*3ce0*/  @P1 SEL R23, RZ, 0x10, P0 ;  /* 0x00000010ff171807 */ /* 0x000fc80000000000 */
[----:B------:R-:W-:Y:S02]  /*3cf0*/  @P1 LOP3.LUT R6, R3, R23, RZ, 0xc0, !PT ;  /* 0x0000001703061212 */ /* 0x000fe400078ec0ff */
[--C-:B------:R-:W-:Y:S02]  /*3d00*/  @P3 SHF.R.U32.HI R23, RZ, 0x5, R5.reuse ;  /* 0x00000005ff173819 */ /* 0x100fe40000011605 */
[----:B------:R-:W-:Y:S02]  /*3d10*/  LOP3.LUT R6, R6, R21, RZ, 0xfc, !PT ;  /* 0x0000001506067212 */ /* 0x000fe400078efcff */
[----:B------:R-:W-:Y:S02]  /*3d20*/  @P3 SHF.R.U32.HI R21, RZ, 0x6, R5 ;  /* 0x00000006ff153819 */ /* 0x000fe40000011605 */
[----:B------:R-:W-:Y:S02]  /*3d30*/  @P3 LOP3.LUT R24, R23, 0x1, RZ, 0xc0, !PT ;  /* 0x0000000117183812 */ /* 0x000fe400078ec0ff */
[----:B------:R-:W-:Y:S01]  /*3d40*/  @P3 LOP3.LUT R23, R22, 0x1, RZ, 0xc0, !PT ;  /* 0x0000000116173812 */ /* 0x000fe200078ec0ff */
[----:B------:R-:W-:Y:S01]  /*3d50*/  IMAD.MOV.U32 R22, RZ, RZ, RZ ;  /* 0x000000ffff167224 */ /* 0x000fe200078e00ff */
        /* <DEDUP_REMOVED lines=69> */
[----:B------:R-:W-:-:S04]  /*41b0*/  @P1 LOP3.LUT R22, R3, R21, RZ, 0xc0, !PT ;  /* 0x0000001503161212 */ /* 0x000fc800078ec0ff */
[----:B------:R-:W-:Y:S02]  /*41c0*/  LOP3.LUT R21, R22, R19, RZ, 0xfc, !PT ;  /* 0x0000001316157212 */ /* 0x000fe400078efcff */
[--C-:B------:R-:W-:Y:S02]  /*41d0*/  @P3 SHF.R.U32.HI R22, RZ, 0x7, R5.reuse ;  /* 0x00000007ff163819 */ /* 0x100fe40000011605 */
[----:B------:R-:W-:Y:S02]  /*41e0*/  @P3 SHF.R.U32.HI R19, RZ, 0x9, R5 ;  /* 0x00000009ff133819 */ /* 0x000fe40000011605 */
        /* <DEDUP_REMOVED lines=144> */
[----:B------:R-:W-:Y:S02]  /*4af0*/  @P1 ISETP.NE.AND P0, PT, R20, 0x2, PT ;  /* 0x000000021400180c */ /* 0x000fe40003f05270 */
[--C-:B------:R-:W-:Y:S02]  /*4b00*/  @P3 SHF.R.U32.HI R20, RZ, 0xf, R5.reuse ;  /* 0x0000000fff143819 */ /* 0x100fe40000011605 */
[----:B------:R-:W-:Y:S02]  /*4b10*/  @P1 SEL R23, RZ, 0x2000, P0 ;  /* 0x00002000ff171807 */ /* 0x000fe40000000000 */
[----:B------:R-:W-:Y:S02]  /*4b20*/  @P3 LOP3.LUT R20, R20, 0x1, RZ, 0xc0, !PT ;  /* 0x0000000114143812 */ /* 0x000fe400078ec0ff */
[----:B------:R-:W-:Y:S02]  /*4b30*/  @P1 LOP3.LUT R25, R3, R23, RZ, 0xc0, !PT ;  /* 0x0000001703191212 */ /* 0x000fe400078ec0ff */
[----:B------:R-:W-:-:S02]  /*4b40*/  @P3 SHF.R.U32.HI R23, RZ, 0xe, R5 ;  /* 0x0000000eff173819 */ /* 0x000fc40000011605 */
[----:B------:R-:W-:Y:S01]  /*4b50*/  LOP3.LUT R6, R25, R6, RZ, 0xfc, !PT ;  /* 0x0000000619067212 */ /* 0x000fe200078efcff */
[----:B------:R-:W-:Y:S01]  /*4b60*/  IMAD.MOV.U32 R25, RZ, RZ, 0x20000 ;  /* 0x00020000ff197424 */ /* 0x000fe200078e00ff */
        /* <DEDUP_REMOVED lines=48> */
[----:B------:R-:W-:Y:S01]  /*4e70*/  @P3 LOP3.LUT R24, R21, 0x1, RZ, 0xc0, !PT ;  /* 0x0000000115183812 */ /* 0x000fe200078ec0ff */
[----:B------:R-:W-:Y:S01]  /*4e80*/  IMAD.MOV.U32 R21, RZ, RZ, RZ ;  /* 0x000000ffff157224 */ /* 0x000fe200078e00ff */
[----:B------:R-:W-:-:S04]  /*4e90*/  @P3 LOP3.LUT R6, R6, 0x1, RZ, 0xc0, !PT ;  /* 0x0000000106063812 */ /* 0x000fc800078ec0ff */
[----:B------:R-:W-:Y:S02]  /*4ea0*/  @P3 IADD3 R21, PT, PT, R6, R24, R23 ;  /* 0x0000001806153210 */ /* 0x000fe40007ffe017 */
[----:B------:R-:W-:Y:S02]  /*4eb0*/  SHF.R.U32.HI R6, RZ, 0x11, R3 ;  /* 0x00000011ff067819 */ /* 0x000fe40000011603 */
[----:B------:R-:W-:Y:S02]  /*4ec0*/  @!P2 SHF.R.U32.HI R23, RZ, 0x10, R7 ;  /* 0x00000010ff17a819 */ /* 0x000fe40000011607 */
[----:B------:R-:W-:Y:S02]  /*4ed0*/  LOP3.LUT R6, R6, 0x1, RZ, 0xc0, !PT ;  /* 0x0000000106067812 */ /* 0x000fe400078ec0ff */
[----:B------:R-:W-:Y:S02]  /*4ee0*/  @!P2 LOP3.LUT R23, R23, 0x1, RZ, 0xc0, !PT ;  /* 0x000000011717a812 */ /* 0x000fe400078ec0ff */
[----:B------:R-:W-:-:S02]  /*4ef0*/  IADD3 R20, PT, PT, R21, R6, R20 ;  /* 0x0000000615147210 */ /* 0x000fc40007ffe014 */
[--C-:B------:R-:W-:Y:S02]  /*4f00*/  @!P2 SHF.R.U32.HI R21, RZ, 0xf, R7.reuse ;  /* 0x0000000fff15a819 */ /* 0x100fe40000011607 */
[----:B------:R-:W-:Y:S02]  /*4f10*/  @!P2 SHF.R.U32.HI R24, RZ, 0x11, R7 ;  /* 0x00000011ff18a819 */ /* 0x000fe40000011607 */
[----:B------:R-:W-:Y:S02]  /*4f20*/  @!P2 LOP3.LUT R21, R21, 0x1, RZ, 0xc0, !PT ;  /* 0x000000011515a812 */ /* 0x000fe400078ec0ff */
[----:B------:R-:W-:Y:S02]  /*4f30*/  @!P2 LOP3.LUT R24, R24, 0x1, RZ, 0xc0, !PT ;  /* 0x000000011818a812 */ /* 0x000fe400078ec0ff */
[----:B------:R-:W-:Y:S02]  /*4f40*/  @!P2 IADD3 R21, PT, PT, R23, R20, R21 ;  /* 0x000000141715a210 */ /* 0x000fe40007ffe015 */
[----:B------:R-:W-:-:S03]  /*4f50*/  @P3 SHF.R.U32.HI R23, RZ, 0x11, R5 ;  /* 0x00000011ff173819 */ /* 0x000fc60000011605 */
[----:B------:R-:W-:Y:S01]  /*4f60*/  @!P2 IMAD.IADD R20, R21, 0x1, R24 ;  /* 0x000000011514a824 */ /* 0x000fe200078e0218 */
[----:B------:R-:W-:-:S04]  /*4f70*/  @P3 LOP3.LUT R24, R23, 0x1, RZ, 0xc0, !PT ;  /* 0x0000000117183812 */ /* 0x000fc800078ec0ff */
        /* <DEDUP_REMOVED lines=22> */
[----:B------:R-:W-:-:S02]  /*50e0*/  LOP3.LUT R23, R17, R16, RZ, 0xfc, !PT ;  /* 0x0000001011177212 */ /* 0x000fc400078efcff */
[--C-:B------:R-:W-:Y:S01]  /*50f0*/  @P3 SHF.R.U32.HI R16, RZ, 0x11, R5.reuse ;  /* 0x00000011ff103819 */ /* 0x100fe20000011605 */
[----:B------:R-:W-:Y:S01]  /*5100*/  @!P2 IMAD.IADD R22, R21, 0x1, R24 ;  /* 0x000000011516a824 */ /* 0x000fe200078e0218 */
[--C-:B------:R-:W-:Y:S02]  /*5110*/  @P3 SHF.R.U32.HI R17, RZ, 0x13, R5.reuse ;  /* 0x00000013ff113819 */ /* 0x100fe40000011605 */
[----:B------:R-:W-:Y:S02]  /*5120*/  LOP3.LUT R23, R18, R23, RZ, 0xfc, !PT ;  /* 0x0000001712177212 */ /* 0x000fe400078efcff */
[----:B------:R-:W-:Y:S02]  /*5130*/  ISETP.NE.AND P1, PT, R22, 0x3, PT ;  /* 0x000000031600780c */ /* 0x000fe40003f25270 */
[----:B------:R-:W-:Y:S02]  /*5140*/  @P3 LOP3.LUT R17, R17, 0x1, RZ, 0xc0, !PT ;  /* 0x0000000111113812 */ /* 0x000fe400078ec0ff */
[----:B------:R-:W-:-:S04]  /*5150*/  @P3 SHF.R.U32.HI R18, RZ, 0x15, R5 ;  /* 0x00000015ff123819 */ /* 0x000fc80000011605 */
[----:B------:R-:W-:-:S05]  /*5160*/  @P3 LOP3.LUT R18, R18, 0x1, RZ, 0xc0, !PT ;  /* 0x0000000112123812 */ /* 0x000fca00078ec0ff */
[----:B------:R-:W-:-:S04]  /*5170*/  @P1 ISETP.NE.AND P0, PT, R22, 0x2, PT ;  /* 0x000000021600180c */ /* 0x000fc80003f05270 */
[----:B------:R-:W-:-:S04]  /*5180*/  @P1 SEL R21, RZ, 0x20000, P0 ;  /* 0x00020000ff151807 */ /* 0x000fc80000000000 */
[----:B------:R-:W-:Y:S02]  /*5190*/  @P1 LOP3.LUT R25, R3, R21, RZ, 0xc0, !PT ;  /* 0x0000001503191212 */ /* 0x000fe400078ec0ff */
[--C-:B------:R-:W-:Y:S02]  /*51a0*/  @P3 SHF.R.U32.HI R21, RZ, 0x12, R5.reuse ;  /* 0x00000012ff153819 */ /* 0x100fe40000011605 */
[----:B------:R-:W-:Y:S02]  /*51b0*/  LOP3.LUT R25, R25, R20, RZ, 0xfc, !PT ;  /* 0x0000001419197212 */ /* 0x000fe400078efcff */
[----:B------:R-:W-:Y:S02]  /*51c0*/  @P3 LOP3.LUT R22, R21, 0x1, RZ, 0xc0, !PT ;  /* 0x0000000115163812 */ /* 0x000fe400078ec0ff */
[----:B------:R-:W-:Y:S01]  /*51d0*/  @P3 LOP3.LUT R21, R16, 0x1, RZ, 0xc0, !PT ;  /* 0x0000000110153812 */ /* 0x000fe200078ec0ff */
[----:B------:R-:W-:Y:S01]  /*51e0*/  IMAD.MOV.U32 R16, RZ, RZ, RZ ;  /* 0x000000ffff107224 */ /* 0x000fe200078e00ff */
[----:B------:R-:W-:-:S02]  /*51f0*/  @P3 SHF.R.U32.HI R20, RZ, 0x13, R5 ;  /* 0x00000013ff143819 */ /* 0x000fc40000011605 */
[----:B------:R-:W-:Y:S02]  /*5200*/  @P3 IADD3 R16, PT, PT, R17, R21, R22 ;  /* 0x0000001511103210 */ /* 0x000fe40007ffe016 */
[----:B------:R-:W-:Y:S02]  /*5210*/  SHF.R.U32.HI R21, RZ, 0x13, R3 ;  /* 0x00000013ff157819 */ /* 0x000fe40000011603 */
[----:B------:R-:W-:Y:S02]  /*5220*/  @!P2 SHF.R.U32.HI R22, RZ, 0x12, R7 ;  /* 0x00000012ff16a819 */ /* 0x000fe40000011607 */
[----:B------:R-:W-:Y:S02]  /*5230*/  LOP3.LUT R21, R21, 0x1, RZ, 0xc0, !PT ;  /* 0x0000000115157812 */ /* 0x000fe400078ec0ff */
[----:B------:R-:W-:Y:S02]  /*5240*/  @P3 LOP3.LUT R20, R20, 0x1, RZ, 0xc0, !PT ;  /* 0x0000000114143812 */ /* 0x000fe400078ec0ff */
[----:B------:R-:W-:-:S02]  /*5250*/  IADD3 R6, PT, PT, R16, R21, R6 ;  /* 0x0000001510067210 */ /* 0x000fc40007ffe006 */
        /* <DEDUP_REMOVED lines=10> */
[--C-:B------:R-:W-:Y:S02]  /*5300*/  @P3 SHF.R.U32.HI R6, RZ, 0x12, R5.reuse ;  /* 0x00000012ff063819 */ /* 0x100fe40000011605 */
[----:B------:R-:W-:Y:S02]  /*5310*/  @P1 SEL R17, RZ, 0x40000, P0 ;  /* 0x00040000ff111807 */ /* 0x000fe40000000000 */
[----:B------:R-:W-:Y:S01]  /*5320*/  @P3 LOP3.LUT R22, R6, 0x1, RZ, 0xc0, !PT ;  /* 0x0000000106163812 */ /* 0x000fe200078ec0ff */
[----:B------:R-:W-:Y:S01]  /*5330*/  IMAD.MOV.U32 R6, RZ, RZ, RZ ;  /* 0x000000ffff067224 */ /* 0x000fe200078e00ff */
[----:B------:R-:W-:Y:S02]  /*5340*/  @P1 LOP3.LUT R16, R3, R17, RZ, 0xc0, !PT ;  /* 0x0000001103101212 */ /* 0x000fe400078ec0ff */
[----:B------:R-:W-:-:S04]  /*5350*/  @P3 SHF.R.U32.HI R17, RZ, 0x14, R5 ;  /* 0x00000014ff113819 */ /* 0x000fc80000011605 */
        /* <DEDUP_REMOVED lines=29> */
[----:B------:R-:W-:Y:S02]  /*5530*/  @!P2 SHF.R.U32.HI R6, RZ, 0x13, R7 ;  /* 0x00000013ff06a819 */ /* 0x000fe40000011607 */
[----:B------:R-:W-:Y:S02]  /*5540*/  LOP3.LUT R22, R16, R25, RZ, 0xfc, !PT ;  /* 0x0000001910167212 */ /* 0x000fe400078efcff */
[----:B------:R-:W-:Y:S02]  /*5550*/  @!P2 LOP3.LUT R6, R6, 0x1, RZ, 0xc0, !PT ;  /* 0x000000010606a812 */ /* 0x000fe400078ec0ff */
[----:B------:R-:W-:Y:S02]  /*5560*/  @P3 SHF.R.U32.HI R16, RZ, 0x14, R5 ;  /* 0x00000014ff103819 */ /* 0x000fe40000011605 */
[----:B------:R-:W-:Y:S02]  /*5570*/  @!P2 IADD3 R6, PT, PT, R19, R21, R6 ;  /* 0x000000151306a210 */ /* 0x000fe40007ffe006 */
[----:B------:R-:W-:-:S02]  /*5580*/  @!P2 SHF.R.U32.HI R19, RZ, 0x15, R7 ;  /* 0x00000015ff13a819 */ /* 0x000fc40000011607 */
[----:B------:R-:W-:Y:S02]  /*5590*/  LOP3.LUT R17, R17, R22, RZ, 0xfc, !PT ;  /* 0x0000001611117212 */ /* 0x000fe400078efcff */
[----:B------:R-:W-:Y:S02]  /*55a0*/  @!P2 LOP3.LUT R19, R19, 0x1, RZ, 0xc0, !PT ;  /* 0x000000011313a812 */ /* 0x000fe400078ec0ff */
[----:B------:R-:W-:-:S03]  /*55b0*/  @P3 SHF.R.U32.HI R22, RZ, 0x17, R5 ;  /* 0x00000017ff163819 */ /* 0x000fc60000011605 */
[----:B------:R-:W-:Y:S02]  /*55c0*/  @!P2 IMAD.IADD R21, R6, 0x1, R19 ;  /* 0x000000010615a824 */ /* 0x000fe400078e0213 */
[----:B------:R-:W-:-:S03]  /*55d0*/  IMAD.MOV.U32 R6, RZ, RZ, 0x100000 ;  /* 0x00100000ff067424 */ /* 0x000fc600078e00ff */
[----:B------:R-:W-:-:S13]  /*55e0*/  ISETP.NE.AND P1, PT, R21, 0x3, PT ;  /* 0x000000031500780c */ /* 0x000fda0003f25270 */
[----:B------:R-:W-:Y:S02]  /*55f0*/  @P1 ISETP.NE.AND P0, PT, R21, 0x2, PT ;  /* 0x000000021500180c */ /* 0x000fe40003f05270 */
[--C-:B------:R-:W-:Y:S02]  /*5600*/  @P3 SHF.R.U32.HI R21, RZ, 0x15, R5.reuse ;  /* 0x00000015ff153819 */ /* 0x100fe40000011605 */
[----:B------:R-:W-:Y:S02]  /*5610*/  @P1 SEL R19, RZ, 0x100000, P0 ;  /* 0x00100000ff131807 */ /* 0x000fe40000000000 */
[----:B------:R-:W-:Y:S02]  /*5620*/  @P3 LOP3.LUT R24, R21, 0x1, RZ, 0xc0, !PT ;  /* 0x0000000115183812 */ /* 0x000fe400078ec0ff */
[----:B------:R-:W-:Y:S02]  /*5630*/  @P1 LOP3.LUT R6, R3, R19, RZ, 0xc0, !PT ;  /* 0x0000001303061212 */ /* 0x000fe400078ec0ff */
[----:B------:R-:W-:-:S02]  /*5640*/  @P3 SHF.R.U32.HI R19, RZ, 0x16, R5 ;  /* 0x00000016ff133819 */ /* 0x000fc40000011605 */
[----:B------:R-:W-:Y:S01]  /*5650*/  @P3 LOP3.LUT R21, R16, 0x1, RZ, 0xc0, !PT ;  /* 0x0000000110153812 */ /* 0x000fe200078ec0ff */
[----:B------:R-:W-:Y:S01]  /*5660*/  IMAD.MOV.U32 R16, RZ, RZ, RZ ;  /* 0x000000ffff107224 */ /* 0x000fe200078e00ff */
[----:B------:R-:W-:Y:S02]  /*5670*/  @P3 LOP3.LUT R19, R19, 0x1, RZ, 0xc0, !PT ;  /* 0x0000000113133812 */ /* 0x000fe400078ec0ff */
[----:B------:R-:W-:Y:S01]  /*5680*/  LOP3.LUT R17, R6, R17, RZ, 0xfc, !PT ;  /* 0x0000001106117212 */ /* 0x000fe200078efcff */
[----:B------:R-:W-:Y:S01]  /*5690*/  IMAD.MOV.U32 R6, RZ, RZ, 0x8000000 ;  /* 0x08000000ff067424 */ /* 0x000fe200078e00ff */
[----:B------:R-:W-:Y:S02]  /*56a0*/  @P3 IADD3 R16, PT, PT, R19, R21, R24 ;  /* 0x0000001513103210 */ /* 0x000fe40007ffe018 */
[----:B------:R-:W-:Y:S02]  /*56b0*/  SHF.R.U32.HI R19, RZ, 0x16, R3 ;  /* 0x00000016ff137819 */ /* 0x000fe40000011603 */
[----:B------:R-:W-:-:S02]  /*56c0*/  @!P2 SHF.R.U32.HI R24, RZ, 0x15, R7 ;  /* 0x00000015ff18a819 */ /* 0x000fc40000011607 */
        /* <DEDUP_REMOVED lines=8> */
[----:B------:R-:W-:-:S02]  /*5750*/  @P3 SHF.R.U32.HI R14, RZ, 0x15, R5 ;  /* 0x00000015ff0e3819 */ /* 0x000fc40000011605 */
[----:B------:R-:W-:Y:S02]  /*5760*/  @!P2 LOP3.LUT R21, R21, 0x1, RZ, 0xc0, !PT ;  /* 0x000000011515a812 */ /* 0x000fe400078ec0ff */
[----:B------:R-:W-:Y:S01]  /*5770*/  @P3 LOP3.LUT R23, R14, 0x1, RZ, 0xc0, !PT ;  /* 0x000000010e173812 */ /* 0x000fe200078ec0ff */
[----:B------:R-:W-:Y:S02]  /*5780*/  IMAD.MOV.U32 R14, RZ, RZ, RZ ;  /* 0x000000ffff0e7224 */ /* 0x000fe400078e00ff */
        /* <DEDUP_REMOVED lines=9> */
[----:B------:R-:W-:Y:S02]  /*5820*/  LOP3.LUT R17, R16, R17, RZ, 0xfc, !PT ;  /* 0x0000001110117212 */ /* 0x000fe400078efcff */
        /* <DEDUP_REMOVED lines=9> */
[----:B------:R-:W-:Y:S02]  /*58c0*/  @P3 SHF.R.U32.HI R20, RZ, 0x18, R5 ;  /* 0x00000018ff143819 */ /* 0x000fe40000011605 */
[----:B------:R-:W-:Y:S02]  /*58d0*/  @!P2 IADD3 R14, PT, PT, R14, R18, R23 ;  /* 0x000000120e0ea210 */ /* 0x000fe40007ffe017 */
[----:B------:R-:W-:Y:S02]  /*58e0*/  @!P2 SHF.R.U32.HI R23, RZ, 0x17, R7 ;  /* 0x00000017ff17a819 */ /* 0x000fe40000011607 */
[----:B------:R-:W-:-:S02]  /*58f0*/  @P3 LOP3.LUT R20, R20, 0x1, RZ, 0xc0, !PT ;  /* 0x0000000114143812 */ /* 0x000fc400078ec0ff */
[----:B------:R-:W-:-:S05]  /*5900*/  @!P2 LOP3.LUT R23, R23, 0x1, RZ, 0xc0, !PT ;  /* 0x000000011717a812 */ /* 0x000fca00078ec0ff */
[----:B------:R-:W-:Y:S02]  /*5910*/  @!P2 IMAD.IADD R18, R14, 0x1, R23 ;  /* 0x000000010e12a824 */ /* 0x000fe400078e0217 */
[----:B------:R-:W-:-:S03]  /*5920*/  IMAD.MOV.U32 R14, RZ, RZ, 0x400000 ;  /* 0x00400000ff0e7424 */ /* 0x000fc600078e00ff */
[----:B------:R-:W-:-:S13]  /*5930*/  ISETP.NE.AND P1, PT, R18, 0x3, PT ;  /* 0x000000031200780c */ /* 0x000fda0003f25270 */
[----:B------:R-:W-:Y:S02]  /*5940*/  @P1 ISETP.NE.AND P0, PT, R18, 0x2, PT ;  /* 0x000000021200180c */ /* 0x000fe40003f05270 */
[----:B------:R-:W-:Y:S02]  /*5950*/  @P3 SHF.R.U32.HI R18, RZ, 0x16, R5 ;  /* 0x00000016ff123819 */ /* 0x000fe40000011605 */
[----:B------:R-:W-:-:S04]  /*5960*/  @P1 SEL R23, RZ, 0x400000, P0 ;  /* 0x00400000ff171807 */ /* 0x000fc80000000000 */
[----:B------:R-:W-:Y:S02]  /*5970*/  @P1 LOP3.LUT R14, R3, R23, RZ, 0xc0, !PT ;  /* 0x00000017030e1212 */ /* 0x000fe400078ec0ff */
[----:B------:R-:W-:Y:S02]  /*5980*/  @P3 LOP3.LUT R23, R22, 0x1, RZ, 0xc0, !PT ;  /* 0x0000000116173812 */ /* 0x000fe400078ec0ff */
[----:B------:R-:W-:Y:S01]  /*5990*/  @P3 LOP3.LUT R22, R18, 0x1, RZ, 0xc0, !PT ;  /* 0x0000000112163812 */ /* 0x000fe200078ec0ff */
[----:B------:R-:W-:Y:S01]  /*59a0*/  IMAD.MOV.U32 R18, RZ, RZ, RZ ;  /* 0x000000ffff127224 */ /* 0x000fe200078e00ff */
[----:B------:R-:W-:Y:S02]  /*59b0*/  LOP3.LUT R17, R14, R17, RZ, 0xfc, !PT ;  /* 0x000000110e117212 */ /* 0x000fe400078efcff */
[----:B------:R-:W-:Y:S02]  /*59c0*/  @P3 IADD3 R18, PT, PT, R20, R22, R23 ;  /* 0x0000001614123210 */ /* 0x000fe40007ffe017 */
[----:B------:R-:W-:-:S02]  /*59d0*/  SHF.R.U32.HI R20, RZ, 0x18, R3 ;  /* 0x00000018ff147819 */ /* 0x000fc40000011603 */
[----:B------:R-:W-:Y:S02]  /*59e0*/  @!P2 SHF.R.U32.HI R22, RZ, 0x17, R7 ;  /* 0x00000017ff16a819 */ /* 0x000fe40000011607 */
[----:B------:R-:W-:Y:S02]  /*59f0*/  LOP3.LUT R20, R20, 0x1, RZ, 0xc0, !PT ;  /* 0x0000000114147812 */ /* 0x000fe400078ec0ff */
[----:B------:R-:W-:Y:S02]  /*5a00*/  @!P2 LOP3.LUT R22, R22, 0x1, RZ, 0xc0, !PT ;  /* 0x000000011616a812 */ /* 0x000fe400078ec0ff */
[----:B------:R-:W-:Y:S02]  /*5a10*/  IADD3 R19, PT, PT, R18, R20, R19 ;  /* 0x0000001412137210 */ /* 0x000fe40007ffe013 */
[--C-:B------:R-:W-:Y:S02]  /*5a20*/  @!P2 SHF.R.U32.HI R18, RZ, 0x16, R7.reuse ;  /* 0x00000016ff12a819 */ /* 0x100fe40000011607 */
[----:B------:R-:W-:-:S02]  /*5a30*/  @!P2 SHF.R.U32.HI R23, RZ, 0x18, R7 ;  /* 0x00000018ff17a819 */ /* 0x000fc40000011607 */
[----:B------:R-:W-:Y:S02]  /*5a40*/  @!P2 LOP3.LUT R18, R18, 0x1, RZ, 0xc0, !PT ;  /* 0x000000011212a812 */ /* 0x000fe400078ec0ff */
[----:B------:R-:W-:Y:S02]  /*5a50*/  @!P2 LOP3.LUT R23, R23, 0x1, RZ, 0xc0, !PT ;  /* 0x000000011717a812 */ /* 0x000fe400078ec0ff */
[----:B------:R-:W-:Y:S02]  /*5a60*/  @!P2 IADD3 R18, PT, PT, R22, R19, R18 ;  /* 0x000000131612a210 */ /* 0x000fe40007ffe012 */
[----:B------:R-:W-:-:S03]  /*5a70*/  @P3 SHF.R.U32.HI R22, RZ, 0x19, R5 ;  /* 0x00000019ff163819 */ /* 0x000fc60000011605 */
[----:B------:R-:W-:Y:S01]  /*5a80*/  @!P2 IMAD.IADD R19, R18, 0x1, R23 ;  /* 0x000000011213a824 */ /* 0x000fe200078e0217 */
[----:B------:R-:W-:Y:S01]  /*5a90*/  @P3 SHF.R.U32.HI R23, RZ, 0x18, R5 ;  /* 0x00000018ff173819 */ /* 0x000fe20000011605 */
[----:B------:R-:W-:Y:S01]  /*5aa0*/  IMAD.MOV.U32 R18, RZ, RZ, 0x800000 ;  /* 0x00800000ff127424 */ /* 0x000fe200078e00ff */
[----:B------:R-:W-:Y:S02]  /*5ab0*/  @P3 LOP3.LUT R22, R22, 0x1, RZ, 0xc0, !PT ;  /* 0x0000000116163812 */ /* 0x000fe400078ec0ff */
[----:B------:R-:W-:Y:S02]  /*5ac0*/  ISETP.NE.AND P1, PT, R19, 0x3, PT ;  /* 0x000000031300780c */ /* 0x000fe40003f25270 */
[----:B------:R-:W-:-:S11]  /*5ad0*/  @P3 LOP3.LUT R23, R23, 0x1, RZ, 0xc0, !PT ;  /* 0x0000000117173812 */ /* 0x000fd600078ec0ff */
[----:B------:R-:W-:-:S04]  /*5ae0*/  @P1 ISETP.NE.AND P0, PT, R19, 0x2, PT ;  /* 0x000000021300180c */ /* 0x000fc80003f05270 */
[----:B------:R-:W-:-:S04]  /*5af0*/  @P1 SEL R19, RZ, 0x800000, P0 ;  /* 0x00800000ff131807 */ /* 0x000fc80000000000 */
[----:B------:R-:W-:Y:S02]  /*5b00*/  @P1 LOP3.LUT R18, R3, R19, RZ, 0xc0, !PT ;  /* 0x0000001303121212 */ /* 0x000fe400078ec0ff */
[----:B------:R-:W-:Y:S02]  /*5b10*/  LOP3.LUT R19, R11, R24, RZ, 0xfc, !PT ;  /* 0x000000180b137212 */ /* 0x000fe400078efcff */
[----:B------:R-:W-:Y:S02]  /*5b20*/  @P3 SHF.R.U32.HI R11, RZ, 0x17, R5 ;  /* 0x00000017ff0b3819 */ /* 0x000fe40000011605 */
[----:B------:R-:W-:Y:S02]  /*5b30*/  LOP3.LUT R18, R18, R17, RZ, 0xfc, !PT ;  /* 0x0000001112127212 */ /* 0x000fe400078efcff */
        /* <DEDUP_REMOVED lines=10> */
[--C-:B------:R-:W-:Y:S02]  /*5be0*/  @!P2 SHF.R.U32.HI R23, RZ, 0x19, R7.reuse ;  /* 0x00000019ff17a819 */ /* 0x100fe40000011607 */
[----:B------:R-:W-:Y:S02]  /*5bf0*/  @!P2 IADD3 R11, PT, PT, R11, R21, R24 ;  /* 0x000000150b0ba210 */ /* 0x000fe40007ffe018 */
[----:B------:R-:W-:-:S04]  /*5c00*/  @!P2 SHF.R.U32.HI R24, RZ, 0x19, R7 ;  /* 0x00000019ff18a819 */ /* 0x000fc80000011607 */
[----:B------:R-:W-:-:S05]  /*5c10*/  @!P2 LOP3.LUT R24, R24, 0x1, RZ, 0xc0, !PT ;  /* 0x000000011818a812 */ /* 0x000fca00078ec0ff */
[----:B------:R-:W-:Y:S01]  /*5c20*/  @!P2 IMAD.IADD R21, R11, 0x1, R24 ;  /* 0x000000010b15a824 */ /* 0x000fe200078e0218 */
[----:B------:R-:W-:Y:S01]  /*5c30*/  LOP3.LUT R24, R12, R19, RZ, 0xfc, !PT ;  /* 0x000000130c187212 */ /* 0x000fe200078efcff */
[----:B------:R-:W-:Y:S01]  /*5c40*/  IMAD.MOV.U32 R11, RZ, RZ, 0x1000000 ;  /* 0x01000000ff0b7424 */ /* 0x000fe200078e00ff */
[--C-:B------:R-:W-:Y:S02]  /*5c50*/  @P3 SHF.R.U32.HI R12, RZ, 0x18, R5.reuse ;  /* 0x00000018ff0c3819 */ /* 0x100fe40000011605 */
[----:B------:R-:W-:Y:S02]  /*5c60*/  ISETP.NE.AND P1, PT, R21, 0x3, PT ;  /* 0x000000031500780c */ /* 0x000fe40003f25270 */
[----:B------:R-:W-:-:S04]  /*5c70*/  @P3 SHF.R.U32.HI R19, RZ, 0x1a, R5 ;  /* 0x0000001aff133819 */ /* 0x000fc80000011605 */
[----:B------:R-:W-:-:S07]  /*5c80*/  @P3 LOP3.LUT R19, R19, 0x1, RZ, 0xc0, !PT ;  /* 0x0000000113133812 */ /* 0x000fce00078ec0ff */
[----:B------:R-:W-:-:S04]  /*5c90*/  @P1 ISETP.NE.AND P0, PT, R21, 0x2, PT ;  /* 0x000000021500180c */ /* 0x000fc80003f05270 */
[----:B------:R-:W-:-:S04]  /*5ca0*/  @P1 SEL R21, RZ, 0x1000000, P0 ;  /* 0x01000000ff151807 */ /* 0x000fc80000000000 */
[----:B------:R-:W-:Y:S02]  /*5cb0*/  @P1 LOP3.LUT R11, R3, R21, RZ, 0xc0, !PT ;  /* 0x00000015030b1212 */ /* 0x000fe400078ec0ff */
[----:B------:R-:W-:Y:S02]  /*5cc0*/  @P3 SHF.R.U32.HI R21, RZ, 0x19, R5 ;  /* 0x00000019ff153819 */ /* 0x000fe40000011605 */
[----:B------:R-:W-:Y:S02]  /*5cd0*/  LOP3.LUT R11, R11, R18, RZ, 0xfc, !PT ;  /* 0x000000120b0b7212 */ /* 0x000fe400078efcff */
        /* <DEDUP_REMOVED lines=44> */
[----:B------:R-:W-:Y:S02]  /*5fa0*/  @P1 ISETP.NE.AND P0, PT, R22, 0x2, PT ;  /* 0x000000021600180c */ /* 0x000fe40003f05270 */
[----:B------:R-:W-:Y:S02]  /*5fb0*/  LOP3.LUT R22, R4, R23, RZ, 0xfc, !PT ;  /* 0x0000001704167212 */ /* 0x000fe400078efcff */
[--C-:B------:R-:W-:Y:S02]  /*5fc0*/  @P3 SHF.R.U32.HI R23, RZ, 0x1b, R5.reuse ;  /* 0x0000001bff173819 */ /* 0x100fe40000011605 */
[----:B------:R-:W-:Y:S02]  /*5fd0*/  @P3 SHF.R.U32.HI R4, RZ, 0x1a, R5 ;  /* 0x0000001aff043819 */ /* 0x000fe40000011605 */
[----:B------:R-:W-:Y:S02]  /*5fe0*/  @P3 LOP3.LUT R23, R23, 0x1, RZ, 0xc0, !PT ;  /* 0x0000000117173812 */ /* 0x000fe400078ec0ff */
[----:B------:R-:W-:Y:S01]  /*5ff0*/  @P3 LOP3.LUT R24, R4, 0x1, RZ, 0xc0, !PT ;  /* 0x0000000104183812 */ /* 0x000fe200078ec0ff */
[----:B------:R-:W-:Y:S01]  /*6000*/  IMAD.MOV.U32 R4, RZ, RZ, RZ ;  /* 0x000000ffff047224 */ /* 0x000fe200078e00ff */
[----:B------:R-:W-:-:S02]  /*6010*/  @P1 SEL R25, RZ, 0x4000000, P0 ;  /* 0x04000000ff191807 */ /* 0x000fc40000000000 */
[----:B------:R-:W-:Y:S02]  /*6020*/  @P3 IADD3 R4, PT, PT, R20, R24, R23 ;  /* 0x0000001814043210 */ /* 0x000fe40007ffe017 */
[----:B------:R-:W-:Y:S02]  /*6030*/  SHF.R.U32.HI R20, RZ, 0x1c, R3 ;  /* 0x0000001cff147819 */ /* 0x000fe40000011603 */
[----:B------:R-:W-:Y:S02]  /*6040*/  @!P2 SHF.R.U32.HI R23, RZ, 0x1b, R7 ;  /* 0x0000001bff17a819 */ /* 0x000fe40000011607 */
[----:B------:R-:W-:Y:S02]  /*6050*/  LOP3.LUT R20, R20, 0x1, RZ, 0xc0, !PT ;  /* 0x0000000114147812 */ /* 0x000fe400078ec0ff */
[----:B------:R-:W-:Y:S02]  /*6060*/  @!P2 LOP3.LUT R23, R23, 0x1, RZ, 0xc0, !PT ;  /* 0x000000011717a812 */ /* 0x000fe400078ec0ff */
[----:B------:R-:W-:-:S02]  /*6070*/  IADD3 R19, PT, PT, R4, R20, R19 ;  /* 0x0000001404137210 */ /* 0x000fc40007ffe013 */
[--C-:B------:R-:W-:Y:S02]  /*6080*/  @!P2 SHF.R.U32.HI R4, RZ, 0x1a, R7.reuse ;  /* 0x0000001aff04a819 */ /* 0x100fe40000011607 */
[----:B------:R-:W-:Y:S02]  /*6090*/  @P1 LOP3.LUT R13, R3, R25, RZ, 0xc0, !PT ;  /* 0x00000019030d1212 */ /* 0x000fe400078ec0ff */
[----:B------:R-:W-:Y:S02]  /*60a0*/  @!P2 LOP3.LUT R4, R4, 0x1, RZ, 0xc0, !PT ;  /* 0x000000010404a812 */ /* 0x000fe400078ec0ff */
[----:B------:R-:W-:Y:S02]  /*60b0*/  LOP3.LUT R22, R15, R22, RZ, 0xfc, !PT ;  /* 0x000000160f167212 */ /* 0x000fe400078efcff */
[----:B------:R-:W-:Y:S02]  /*60c0*/  @!P2 IADD3 R4, PT, PT, R23, R19, R4 ;  /* 0x000000131704a210 */ /* 0x000fe40007ffe004 */
[----:B------:R-:W-:-:S02]  /*60d0*/  @!P2 SHF.R.U32.HI R23, RZ, 0x1c, R7 ;  /* 0x0000001cff17a819 */ /* 0x000fc40000011607 */
[----:B------:R-:W-:Y:S02]  /*60e0*/  LOP3.LUT R22, R22, UR4, RZ, 0xfc, !PT ;  /* 0x0000000416167c12 */ /* 0x000fe4000f8efcff */
[----:B------:R-:W-:Y:S02]  /*60f0*/  @!P2 LOP3.LUT R23, R23, 0x1, RZ, 0xc0, !PT ;  /* 0x000000011717a812 */ /* 0x000fe400078ec0ff */
[----:B------:R-:W-:Y:S02]  /*6100*/  LOP3.LUT R22, R22, UR4, RZ, 0xfc, !PT ;  /* 0x0000000416167c12 */ /* 0x000fe4000f8efcff */
[----:B------:R-:W-:Y:S01]  /*6110*/  LOP3.LUT R13, R13, R12, RZ, 0xfc, !PT ;  /* 0x0000000c0d0d7212 */ /* 0x000fe200078efcff */
[----:B------:R-:W-:Y:S01]  /*6120*/  @!P2 IMAD.IADD R19, R4, 0x1, R23 ;  /* 0x000000010413a824 */ /* 0x000fe200078e0217 */
[--C-:B------:R-:W-:Y:S02]  /*6130*/  @P3 SHF.R.U32.HI R23, RZ, 0x1c, R5.reuse ;  /* 0x0000001cff173819 */ /* 0x100fe40000011605 */
[----:B------:R-:W-:-:S02]  /*6140*/  @P3 SHF.R.U32.HI R4, RZ, 0x1d, R5 ;  /* 0x0000001dff043819 */ /* 0x000fc40000011605 */
[----:B------:R-:W-:Y:S02]  /*6150*/  ISETP.NE.AND P5, PT, R19, 0x3, PT ;  /* 0x000000031300780c */ /* 0x000fe40003fa5270 */
[----:B------:R-:W-:Y:S02]  /*6160*/  @P3 LOP3.LUT R23, R23, 0x1, RZ, 0xc0, !PT ;  /* 0x0000000117173812 */ /* 0x000fe400078ec0ff */
[----:B------:R-:W-:Y:S02]  /*6170*/  @P3 LOP3.LUT R4, R4, 0x1, RZ, 0xc0, !PT ;  /* 0x0000000104043812 */ /* 0x000fe400078ec0ff */
[----:B------:R-:W-:-:S04]  /*6180*/  LOP3.LUT R22, R22, UR4, RZ, 0xfc, !PT ;  /* 0x0000000416167c12 */ /* 0x000fc8000f8efcff */
[----:B------:R-:W-:-:S03]  /*6190*/  LOP3.LUT R22, R22, UR4, RZ, 0xfc, !PT ;  /* 0x0000000416167c12 */ /* 0x000fc6000f8efcff */
[----:B------:R-:W-:Y:S02]  /*61a0*/  @P5 ISETP.NE.AND P1, PT, R19, 0x2, PT ;  /* 0x000000021300580c */ /* 0x000fe40003f25270 */
[----:B------:R-:W-:Y:S02]  /*61b0*/  @P3 SHF.R.U32.HI R19, RZ, 0x1b, R5 ;  /* 0x0000001bff133819 */ /* 0x000fe40000011605 */
[----:B------:R-:W-:Y:S02]  /*61c0*/  LOP3.LUT R22, R22, UR4, RZ, 0xfc, !PT ;  /* 0x0000000416167c12 */ /* 0x000fe4000f8efcff */
[----:B------:R-:W-:Y:S01]  /*61d0*/  @P3 LOP3.LUT R24, R19, 0x1, RZ, 0xc0, !PT ;  /* 0x0000000113183812 */ /* 0x000fe200078ec0ff */
[----:B------:R-:W-:Y:S01]  /*61e0*/  IMAD.MOV.U32 R19, RZ, RZ, RZ ;  /* 0x000000ffff137224 */ /* 0x000fe200078e00ff */
[----:B------:R-:W-:Y:S02]  /*61f0*/  LOP3.LUT R22, R22, UR4, RZ, 0xfc, !PT ;  /* 0x0000000416167c12 */ /* 0x000fe4000f8efcff */
[----:B------:R-:W-:-:S02]  /*6200*/  @P3 IADD3 R19, PT, PT, R4, R24, R23 ;  /* 0x0000001804133210 */ /* 0x000fc40007ffe017 */
[----:B------:R-:W-:Y:S02]  /*6210*/  SHF.R.U32.HI R4, RZ, 0x1d, R3 ;  /* 0x0000001dff047819 */ /* 0x000fe40000011603 */
[----:B------:R-:W-:Y:S02]  /*6220*/  @!P2 SHF.R.U32.HI R23, RZ, 0x1c, R7 ;  /* 0x0000001cff17a819 */ /* 0x000fe40000011607 */
[----:B------:R-:W-:Y:S02]  /*6230*/  LOP3.LUT R4, R4, 0x1, RZ, 0xc0, !PT ;  /* 0x0000000104047812 */ /* 0x000fe400078ec0ff */
[----:B------:R-:W-:Y:S02]  /*6240*/  LOP3.LUT R22, R22, UR4, RZ, 0xfc, !PT ;  /* 0x0000000416167c12 */ /* 0x000fe4000f8efcff */
[----:B------:R-:W-:Y:S02]  /*6250*/  IADD3 R21, PT, PT, R19, R4, R21 ;  /* 0x0000000413157210 */ /* 0x000fe40007ffe015 */
[----:B------:R-:W-:-:S02]  /*6260*/  @!P2 SHF.R.U32.HI R19, RZ, 0x1b, R7 ;  /* 0x0000001bff13a819 */ /* 0x000fc40000011607 */
[----:B------:R-:W-:Y:S02]  /*6270*/  LOP3.LUT R22, R22, UR4, RZ, 0xfc, !PT ;  /* 0x0000000416167c12 */ /* 0x000fe4000f8efcff */
[----:B------:R-:W-:Y:S02]  /*6280*/  @!P2 LOP3.LUT R24, R19, 0x1, RZ, 0xc0, !PT ;  /* 0x000000011318a812 */ /* 0x000fe400078ec0ff */
[----:B------:R-:W-:Y:S02]  /*6290*/  @!P2 LOP3.LUT R19, R23, 0x1, RZ, 0xc0, !PT ;  /* 0x000000011713a812 */ /* 0x000fe400078ec0ff */
[----:B------:R-:W-:Y:S02]  /*62a0*/  @P3 SHF.R.U32.HI R23, RZ, 0x1d, R5 ;  /* 0x0000001dff173819 */ /* 0x000fe40000011605 */
[----:B------:R-:W-:Y:S02]  /*62b0*/  @!P2 IADD3 R19, PT, PT, R19, R21, R24 ;  /* 0x000000151313a210 */ /* 0x000fe40007ffe018 */
[----:B------:R-:W-:-:S02]  /*62c0*/  @!P2 SHF.R.U32.HI R24, RZ, 0x1d, R7 ;  /* 0x0000001dff18a819 */ /* 0x000fc40000011607 */
[----:B------:R-:W-:Y:S02]  /*62d0*/  LOP3.LUT R22, R22, UR4, RZ, 0xfc, !PT ;  /* 0x0000000416167c12 */ /* 0x000fe4000f8efcff */
[----:B------:R-:W-:Y:S02]  /*62e0*/  @!P2 LOP3.LUT R24, R24, 0x1, RZ, 0xc0, !PT ;  /* 0x000000011818a812 */ /* 0x000fe400078ec0ff */
[----:B------:R-:W-:Y:S02]  /*62f0*/  @P5 SEL R15, RZ, 0x8000000, P1 ;  /* 0x08000000ff0f5807 */ /* 0x000fe40000800000 */
[----:B------:R-:W-:Y:S01]  /*6300*/  LOP3.LUT R22, R22, UR4, RZ, 0xfc, !PT ;  /* 0x0000000416167c12 */ /* 0x000fe2000f8efcff */
[----:B------:R-:W-:Y:S01]  /*6310*/  @!P2 IMAD.IADD R21, R19, 0x1, R24 ;  /* 0x000000011315a824 */ /* 0x000fe200078e0218 */
[----:B------:R-:W-:Y:S02]  /*6320*/  @P3 SHF.R.U32.HI R19, RZ, 0x1e, R5 ;  /* 0x0000001eff133819 */ /* 0x000fe40000011605 */
[----:B------:R-:W-:-:S02]  /*6330*/  @P3 LOP3.LUT R24, R23, 0x1, RZ, 0xc0, !PT ;  /* 0x0000000117183812 */ /* 0x000fc400078ec0ff */
[----:B------:R-:W-:Y:S02]  /*6340*/  ISETP.NE.AND P0, PT, R21, 0x3, PT ;  /* 0x000000031500780c */ /* 0x000fe40003f05270 */
[----:B------:R-:W-:Y:S02]  /*6350*/  @P3 LOP3.LUT R19, R19, 0x1, RZ, 0xc0, !PT ;  /* 0x0000000113133812 */ /* 0x000fe400078ec0ff */
[----:B------:R-:W-:Y:S01]  /*6360*/  @P5 LOP3.LUT R6, R3, R15, RZ, 0xc0, !PT ;  /* 0x0000000f03065212 */ /* 0x000fe200078ec0ff */
[----:B------:R-:W-:Y:S01]  /*6370*/  IMAD.MOV.U32 R15, RZ, RZ, RZ ;  /* 0x000000ffff0f7224 */ /* 0x000fe200078e00ff */
[----:B------:R-:W-:Y:S02]  /*6380*/  LOP3.LUT R22, R22, UR4, RZ, 0xfc, !PT ;  /* 0x0000000416167c12 */ /* 0x000fe4000f8efcff */
[----:B------:R-:W-:Y:S01]  /*6390*/  LOP3.LUT R13, R6, R13, RZ, 0xfc, !PT ;  /* 0x0000000d060d7212 */ /* 0x000fe200078efcff */
[----:B------:R-:W-:Y:S01]  /*63a0*/  IMAD.MOV.U32 R6, RZ, RZ, 0x20000000 ;  /* 0x20000000ff067424 */ /* 0x000fe200078e00ff */
        /* <DEDUP_REMOVED lines=9> */
[--C-:B------:R-:W-:Y:S02]  /*6440*/  @!P2 SHF.R.U32.HI R23, RZ, 0x1d, R7.reuse ;  /* 0x0000001dff17a819 */ /* 0x100fe40000011607 */
[----:B------:R-:W-:Y:S02]  /*6450*/  LOP3.LUT R19, R19, 0x1, RZ, 0xc0, !PT ;  /* 0x0000000113137812 */ /* 0x000fe400078ec0ff */
[----:B------:R-:W-:Y:S02]  /*6460*/  @!P2 LOP3.LUT R23, R23, 0x1, RZ, 0xc0, !PT ;  /* 0x000000011717a812 */ /* 0x000fe400078ec0ff */
[----:B------:R-:W-:Y:S02]  /*6470*/  IADD3 R20, PT, PT, R21, R19, R20 ;  /* 0x0000001315147210 */ /* 0x000fe40007ffe014 */
[----:B------:R-:W-:-:S02]  /*6480*/  @!P2 SHF.R.U32.HI R21, RZ, 0x1c, R7 ;  /* 0x0000001cff15a819 */ /* 0x000fc40000011607 */
[----:B------:R-:W-:Y:S02]  /*6490*/  @!P2 SHF.R.U32.HI R24, RZ, 0x1e, R7 ;  /* 0x0000001eff18a819 */ /* 0x000fe40000011607 */
[----:B------:R-:W-:Y:S02]  /*64a0*/  @!P2 LOP3.LUT R21, R21, 0x1, RZ, 0xc0, !PT ;  /* 0x000000011515a812 */ /* 0x000fe400078ec0ff */
[----:B------:R-:W-:Y:S02]  /*64b0*/  @!P2 LOP3.LUT R24, R24, 0x1, RZ, 0xc0, !PT ;  /* 0x000000011818a812 */ /* 0x000fe400078ec0ff */
[----:B------:R-:W-:Y:S02]  /*64c0*/  @!P2 IADD3 R21, PT, PT, R23, R20, R21 ;  /* 0x000000141715a210 */ /* 0x000fe40007ffe015 */
[--C-:B------:R-:W-:Y:S02]  /*64d0*/  @P3 SHF.R.U32.HI R23, RZ, 0x1e, R5.reuse ;  /* 0x0000001eff173819 */ /* 0x100fe40000011605 */
[----:B------:R-:W-:Y:S01]  /*64e0*/  LOP3.LUT R22, R22, UR4, RZ, 0xfc, !PT ;  /* 0x0000000416167c12 */ /* 0x000fe2000f8efcff */
[----:B------:R-:W-:Y:S01]  /*64f0*/  @!P2 IMAD.IADD R20, R21, 0x1, R24 ;  /* 0x000000011514a824 */ /* 0x000fe200078e0218 */
[----:B------:R-:W-:-:S02]  /*6500*/  @P3 SHF.R.U32.HI R21, RZ, 0x1d, R5 ;  /* 0x0000001dff153819 */ /* 0x000fc40000011605 */
[----:B------:R-:W-:Y:S02]  /*6510*/  @P3 LOP3.LUT R24, R23, 0x1, RZ, 0xc0, !PT ;  /* 0x0000000117183812 */ /* 0x000fe400078ec0ff */
[----:B------:R-:W-:Y:S02]  /*6520*/  @P3 LOP3.LUT R23, R21, 0x1, RZ, 0xc0, !PT ;  /* 0x0000000115173812 */ /* 0x000fe400078ec0ff */
[--C-:B------:R-:W-:Y:S02]  /*6530*/  @P3 SHF.R.U32.HI R21, RZ, 0x1f, R5.reuse ;  /* 0x0000001fff153819 */ /* 0x100fe40000011605 */
[----:B------:R-:W-:Y:S02]  /*6540*/  LOP3.LUT R22, R22, UR4, RZ, 0xfc, !PT ;  /* 0x0000000416167c12 */ /* 0x000fe4000f8efcff */
[----:B------:R-:W-:Y:S02]  /*6550*/  @P3 IADD3 R15, PT, PT, R21, R23, R24 ;  /* 0x00000017150f3210 */ /* 0x000fe40007ffe018 */
[----:B------:R-:W-:Y:S01]  /*6560*/  @P3 SHF.R.U32.HI R23, RZ, 0x1e, R5 ;  /* 0x0000001eff173819 */ /* 0x000fe20000011605 */
[----:B------:R-:W-:Y:S01]  /*6570*/  IMAD.MOV.U32 R5, RZ, RZ, RZ ;  /* 0x000000ffff057224 */ /* 0x000fe200078e00ff */
[----:B------:R-:W-:-:S02]  /*6580*/  LOP3.LUT R22, R22, UR4, RZ, 0xfc, !PT ;  /* 0x0000000416167c12 */ /* 0x000fc4000f8efcff */
[----:B------:R-:W-:Y:S02]  /*6590*/  @P3 LOP3.LUT R23, R23, 0x1, RZ, 0xc0, !PT ;  /* 0x0000000117173812 */ /* 0x000fe400078ec0ff */
[----:B------:R-:W-:Y:S02]  /*65a0*/  LOP3.LUT R22, R22, UR4, RZ, 0xfc, !PT ;  /* 0x0000000416167c12 */ /* 0x000fe4000f8efcff */
[----:B------:R-:W-:Y:S02]  /*65b0*/  @P3 IADD3 R5, PT, PT, R8, R23, R21 ;  /* 0x0000001708053210 */ /* 0x000fe40007ffe015 */
[----:B------:R-:W-:Y:S02]  /*65c0*/  SHF.R.U32.HI R8, RZ, 0x1f, R3 ;  /* 0x0000001fff087819 */ /* 0x000fe40000011603 */
[----:B------:R-:W-:Y:S02]  /*65d0*/  @!P2 SHF.R.U32.HI R21, RZ, 0x1e, R7 ;  /* 0x0000001eff15a819 */ /* 0x000fe40000011607 */
[----:B------:R-:W-:-:S02]  /*65e0*/  IADD3 R4, PT, PT, R15, R4, R8 ;  /* 0x000000040f047210 */ /* 0x000fc40007ffe008 */
[--C-:B------:R-:W-:Y:S02]  /*65f0*/  @!P2 SHF.R.U32.HI R8, RZ, 0x1d, R7.reuse ;  /* 0x0000001dff08a819 */ /* 0x100fe40000011607 */
[----:B------:R-:W-:Y:S02]  /*6600*/  @!P2 LOP3.LUT R21, R21, 0x1, RZ, 0xc0, !PT ;  /* 0x000000011515a812 */ /* 0x000fe400078ec0ff */
[----:B------:R-:W-:Y:S02]  /*6610*/  @!P2 LOP3.LUT R15, R8, 0x1, RZ, 0xc0, !PT ;  /* 0x00000001080fa812 */ /* 0x000fe400078ec0ff */
[----:B------:R-:W-:Y:S02]  /*6620*/  @!P2 SHF.R.U32.HI R8, RZ, 0x1e, R7 ;  /* 0x0000001eff08a819 */ /* 0x000fe40000011607 */
[----:B------:R-:W-:Y:S02]  /*6630*/  @!P2 IADD3 R15, PT, PT, R21, R4, R15 ;  /* 0x00000004150fa210 */ /* 0x000fe40007ffe00f */
[----:B------:R-:W-:-:S02]  /*6640*/  IADD3 R5, PT, PT, R5, R10, R19 ;  /* 0x0000000a05057210 */ /* 0x000fc40007ffe013 */
[----:B------:R-:W-:Y:S02]  /*6650*/  @!P2 LEA.HI R4, R7, R15, RZ, 0x1 ;  /* 0x0000000f0704a211 */ /* 0x000fe400078f08ff */
[----:B------:R-:W-:Y:S01]  /*6660*/  @!P2 SHF.R.U32.HI R10, RZ, 0x1f, R7 ;  /* 0x0000001fff0aa819 */ /* 0x000fe20000011607 */
[----:B------:R-:W-:Y:S01]  /*6670*/  IMAD.MOV.U32 R7, RZ, RZ, 0x40000000 ;  /* 0x40000000ff077424 */ /* 0x000fe200078e00ff */
[----:B------:R-:W-:Y:S02]  /*6680*/  @!P2 LOP3.LUT R8, R8, 0x1, RZ, 0xc0, !PT ;  /* 0x000000010808a812 */ /* 0x000fe400078ec0ff */
[----:B------:R-:W-:Y:S02]  /*6690*/  LOP3.LUT R22, R22, UR4, RZ, 0xfc, !PT ;  /* 0x0000000416167c12 */ /* 0x000fe4000f8efcff */
[----:B------:R-:W-:Y:S02]  /*66a0*/  ISETP.NE.AND P5, PT, R4, 0x3, PT ;  /* 0x000000030400780c */ /* 0x000fe40003fa5270 */
[----:B------:R-:W-:-:S02]  /*66b0*/  @!P2 IADD3 R8, PT, PT, R10, R5, R8 ;  /* 0x000000050a08a210 */ /* 0x000fc40007ffe008 */
[----:B------:R-:W-:Y:S02]  /*66c0*/  LOP3.LUT R22, R22, UR4, RZ, 0xfc, !PT ;  /* 0x0000000416167c12 */ /* 0x000fe4000f8efcff */
[----:B------:R-:W-:Y:S01]  /*66d0*/  ISETP.NE.AND P1, PT, R20, 0x3, PT ;  /* 0x000000031400780c */ /* 0x000fe20003f25270 */
[----:B------:R-:W-:Y:S01]  /*66e0*/  @!P2 IMAD.IADD R5, R8, 0x1, R9 ;  /* 0x000000010805a824 */ /* 0x000fe200078e0209 */
[----:B------:R-:W-:Y:S01]  /*66f0*/  LOP3.LUT R22, R22, UR4, RZ, 0xfc, !PT ;  /* 0x0000000416167c12 */ /* 0x000fe2000f8efcff */
[----:B------:R-:W-:-:S03]  /*6700*/  IMAD.MOV.U32 R8, RZ, RZ, 0x10000000 ;  /* 0x10000000ff087424 */ /* 0x000fc600078e00ff */
[C---:B------:R-:W-:Y:S02]  /*6710*/  ISETP.NE.AND P2, PT, R5.reuse, 0x3, PT ;  /* 0x000000030500780c */ /* 0x040fe40003f45270 */
[----:B------:R-:W-:Y:S02]  /*6720*/  ISETP.NE.AND P3, PT, R5, 0x2, PT ;  /* 0x000000020500780c */ /* 0x000fe40003f65270 */
[----:B------:R-:W-:Y:S02]  /*6730*/  LOP3.LUT R22, R22, UR4, RZ, 0xfc, !PT ;  /* 0x0000000416167c12 */ /* 0x000fe4000f8efcff */
[----:B------:R-:W-:Y:S02]  /*6740*/  @P0 SEL R5, RZ, 0x10000000, P4 ;  /* 0x10000000ff050807 */ /* 0x000fe40002000000 */
[----:B------:R-:W-:Y:S02]  /*6750*/  @P5 ISETP.NE.AND P6, PT, R4, 0x2, PT ;  /* 0x000000020400580c */ /* 0x000fe40003fc5270 */
[----:B------:R-:W-:-:S02]  /*6760*/  LOP3.LUT R22, R22, UR4, RZ, 0xfc, !PT ;  /* 0x0000000416167c12 */ /* 0x000fc4000f8efcff */
[C---:B------:R-:W-:Y:S02]  /*6770*/  @P0 LOP3.LUT R8, R3.reuse, R5, RZ, 0xc0, !PT ;  /* 0x0000000503080212 */ /* 0x040fe400078ec0ff */
[----:B------:R-:W-:Y:S02]  /*6780*/  @P5 SEL R5, RZ, 0x40000000, P6 ;  /* 0x40000000ff055807 */ /* 0x000fe40003000000 */
[----:B------:R-:W-:Y:S02]  /*6790*/  LOP3.LUT R22, R22, UR4, RZ, 0xfc, !PT ;  /* 0x0000000416167c12 */ /* 0x000fe4000f8efcff */
[----:B------:R-:W-:Y:S02]  /*67a0*/  @P5 LOP3.LUT R7, R3, R5, RZ, 0xc0, !PT ;  /* 0x0000000503075212 */ /* 0x000fe400078ec0ff */
[----:B------:R-:W0:Y:S01]  /*67b0*/  LDC.64 R4, c[0x0][0x388] ;  /* 0x0000e200ff047b82 */ /* 0x000e220000000a00 */
[----:B------:R-:W-:Y:S02]  /*67c0*/  LOP3.LUT R22, R22, UR4, RZ, 0xfc, !PT ;  /* 0x0000000416167c12 */ /* 0x000fe4000f8efcff */
[----:B------:R-:W-:-:S02]  /*67d0*/  @P1 ISETP.NE.AND P4, PT, R20, 0x2, PT ;  /* 0x000000021400180c */ /* 0x000fc40003f85270 */
[----:B------:R-:W-:Y:S02]  /*67e0*/  LOP3.LUT R22, R22, UR4, RZ, 0xfc, !PT ;  /* 0x0000000416167c12 */ /* 0x000fe4000f8efcff */
[----:B------:R-:W-:Y:S02]  /*67f0*/  ISETP.GT.U32.AND P0, PT, R2, -0x1, PT ;  /* 0xffffffff0200780c */ /* 0x000fe40003f04070 */
[----:B------:R-:W-:Y:S02]  /*6800*/  @P1 SEL R2, RZ, 0x20000000, P4 ;  /* 0x20000000ff021807 */ /* 0x000fe40002000000 */
[----:B------:R-:W-:Y:S02]  /*6810*/  LOP3.LUT R22, R22, UR4, RZ, 0xfc, !PT ;  /* 0x0000000416167c12 */ /* 0x000fe4000f8efcff */
[C---:B------:R-:W-:Y:S02]  /*6820*/  @P1 LOP3.LUT R6, R3.reuse, R2, RZ, 0xc0, !PT ;  /* 0x0000000203061212 */ /* 0x040fe400078ec0ff */
[----:B------:R-:W-:-:S02]  /*6830*/  ISETP.GT.AND.EX P0, PT, R3, -0x1, PT, P0 ;  /* 0xffffffff0300780c */ /* 0x000fc40003f04300 */
[----:B------:R-:W-:Y:S02]  /*6840*/  LOP3.LUT R13, R8, R13, RZ, 0xfc, !PT ;  /* 0x0000000d080d7212 */ /* 0x000fe400078efcff */
[----:B------:R-:W-:Y:S02]  /*6850*/  SEL R2, RZ, 0x80000000, P3 ;  /* 0x80000000ff027807 */ /* 0x000fe40001800000 */
[----:B------:R-:W-:Y:S02]  /*6860*/  LOP3.LUT R22, R22, UR4, RZ, 0xfc, !PT ;  /* 0x0000000416167c12 */ /* 0x000fe4000f8efcff */
[----:B------:R-:W-:Y:S01]  /*6870*/  LOP3.LUT R6, R6, R13, RZ, 0xfc, !PT ;  /* 0x0000000d06067212 */ /* 0x000fe200078efcff */
[----:B0-----:R-:W-:Y:S01]  /*6880*/  IMAD.WIDE R4, R0, 0x8, R4 ;  /* 0x0000000800047825 */ /* 0x001fe200078e0204 */
[----:B------:R-:W-:Y:S02]  /*6890*/  SEL R2, R2, RZ, !P0 ;  /* 0x000000ff02027207 */ /* 0x000fe40004000000 */
[----:B------:R-:W-:-:S02]  /*68a0*/  LOP3.LUT R22, R22, UR4, RZ, 0xfc, !PT ;  /* 0x0000000416167c12 */ /* 0x000fc4000f8efcff */
[----:B------:R-:W-:Y:S02]  /*68b0*/  LOP3.LUT R7, R7, R6, RZ, 0xfc, !PT ;  /* 0x0000000607077212 */ /* 0x000fe400078efcff */
[----:B------:R-:W-:Y:S02]  /*68c0*/  SEL R2, R2, 0x80000000, P2 ;  /* 0x8000000002027807 */ /* 0x000fe40001000000 */
[----:B------:R-:W-:Y:S02]  /*68d0*/  LOP3.LUT R22, R22, UR4, RZ, 0xfc, !PT ;  /* 0x0000000416167c12 */ /* 0x000fe4000f8efcff */
[----:B------:R-:W-:Y:S02]  /*68e0*/  LOP3.LUT R3, R2, R7, RZ, 0xfc, !PT ;  /* 0x0000000702037212 */ /* 0x000fe400078efcff */
[----:B------:R-:W-:-:S05]  /*68f0*/  LOP3.LUT R2, R22, UR4, RZ, 0xfc, !PT ;  /* 0x0000000416027c12 */ /* 0x000fca000f8efcff */
[----:B------:R-:W-:Y:S01]  /*6900*/  STG.E.64 desc[UR6][R4.64], R2 ;  /* 0x0000000204007986 */ /* 0x000fe2000c101b06 */
[----:B------:R-:W-:Y:S05]  /*6910*/  EXIT ;  /* 0x000000000000794d */ /* 0x000fea0003800000 */
.L_x_4:
[----:B------:R-:W-:-:S00]  /*6920*/  BRA `(.L_x_4) ;  /* 0xfffffffc00fc7947 */ /* 0x000fc0000383ffff */
[----:B------:R-:W-:-:S00]  /*6930*/  NOP ;  /* 0x0000000000007918 */ /* 0x000fc00000000000 */
        /* <DEDUP_REMOVED lines=12> */
.L_x_5:


//--------------------- .nv.shared.reserved.0     --------------------------
	.section	.nv.shared.reserved.0,"aw",@nobits
	.weak		__nv_reservedSMEM_offset_0_alias
	.size		__nv_reservedSMEM_offset_0_alias, 0, 64
	.other		__nv_reservedSMEM_offset_0_alias,@"STO_CUDA_RESERVED_SHARED STV_DEFAULT"
__nv_reservedSMEM_offset_0_alias:
	.zero		0
	.zero		64


//--------------------- .nv.constant0._Z19game_of_life_kernelPKmPmii --------------------------
	.section	.nv.constant0._Z19game_of_life_kernelPKmPmii,"a",@progbits
	.sectionflags	@""
	.align	4
.nv.constant0._Z19game_of_life_kernelPKmPmii:
	.zero		920


//--------------------- SYMBOLS --------------------------

	.type		.nv.reservedSmem.offset0,@object
	.size		.nv.reservedSmem.offset0,0x4
